//
// Generated by NVIDIA NVVM Compiler
//
// Compiler Build ID: CL-36424714
// Cuda compilation tools, release 13.0, V13.0.88
// Based on NVVM 20.0.0
//

.version 9.0
.target sm_100
.address_size 64

	// .globl	_Z10initKernelPdS_
.func  (.param .align 16 .b8 func_retval0[16]) __internal_trig_reduction_slowpathd
(
	.param .b64 __internal_trig_reduction_slowpathd_param_0
)
;
.global .align 8 .b8 __cudart_i2opi_d[144] = {8, 93, 141, 31, 177, 95, 251, 107, 234, 146, 82, 138, 247, 57, 7, 61, 123, 241, 229, 235, 199, 186, 39, 117, 45, 234, 95, 158, 102, 63, 70, 79, 183, 9, 203, 39, 207, 126, 54, 109, 31, 109, 10, 90, 139, 17, 47, 239, 15, 152, 5, 222, 255, 151, 248, 31, 59, 40, 249, 189, 139, 95, 132, 156, 244, 57, 83, 131, 57, 214, 145, 57, 65, 126, 95, 180, 38, 112, 156, 233, 132, 68, 187, 46, 245, 53, 130, 232, 62, 167, 41, 177, 28, 235, 29, 254, 28, 146, 209, 9, 234, 46, 73, 6, 224, 210, 77, 66, 58, 110, 36, 183, 97, 197, 187, 222, 171, 99, 81, 254, 65, 144, 67, 60, 153, 149, 98, 219, 192, 221, 52, 245, 209, 87, 39, 252, 41, 21, 68, 78, 110, 131, 249, 162};
.global .align 16 .b8 __cudart_sin_cos_coeffs[128] = {70, 210, 176, 44, 241, 229, 90, 190, 146, 227, 172, 105, 227, 29, 199, 62, 161, 98, 219, 25, 160, 1, 42, 191, 24, 8, 17, 17, 17, 17, 129, 63, 84, 85, 85, 85, 85, 85, 197, 191, 0, 0, 0, 0, 0, 0, 0, 0, 0, 0, 0, 0, 0, 0, 0, 0, 100, 129, 253, 32, 131, 255, 168, 189, 40, 133, 239, 193, 167, 238, 33, 62, 217, 230, 6, 142, 79, 126, 146, 190, 233, 188, 221, 25, 160, 1, 250, 62, 71, 93, 193, 22, 108, 193, 86, 191, 81, 85, 85, 85, 85, 85, 165, 63, 0, 0, 0, 0, 0, 0, 224, 191, 0, 0, 0, 0, 0, 0, 240, 63};

.visible .entry _Z10initKernelPdS_(
	.param .u64 .ptr .align 1 _Z10initKernelPdS__param_0,
	.param .u64 .ptr .align 1 _Z10initKernelPdS__param_1
)
{
	.reg .pred 	%p<9>;
	.reg .b32 	%r<31>;
	.reg .b64 	%rd<14>;
	.reg .b64 	%fd<41>;

	ld.param.u64 	%rd3, [_Z10initKernelPdS__param_0];
	ld.param.u64 	%rd4, [_Z10initKernelPdS__param_1];
	mov.u32 	%r16, %tid.x;
	mov.u32 	%r17, %ctaid.x;
	mov.u32 	%r1, %ntid.x;
	mad.lo.s32 	%r2, %r17, %r1, %r16;
	mov.u32 	%r18, %tid.y;
	mov.u32 	%r19, %ctaid.y;
	mov.u32 	%r3, %ntid.y;
	mad.lo.s32 	%r28, %r19, %r3, %r18;
	setp.gt.u32 	%p1, %r28, 15;
	@%p1 bra 	$L__BB0_10;
	mov.u32 	%r20, %nctaid.y;
	mul.lo.s32 	%r5, %r3, %r20;
	mov.u32 	%r21, %nctaid.x;
	mul.lo.s32 	%r6, %r1, %r21;
	cvta.to.global.u64 	%rd1, %rd3;
	cvta.to.global.u64 	%rd2, %rd4;
	mov.u64 	%rd10, __cudart_sin_cos_coeffs;
$L__BB0_2:
	setp.gt.s32 	%p2, %r2, 1023;
	@%p2 bra 	$L__BB0_9;
	shl.b32 	%r8, %r28, 10;
	shl.b32 	%r22, %r28, 1;
	cvt.rn.f64.u32 	%fd8, %r22;
	div.rn.f64 	%fd9, %fd8, 0d402E000000000000;
	add.f64 	%fd1, %fd9, 0dBFF0000000000000;
	mov.u32 	%r29, %r2;
$L__BB0_4:
	add.s32 	%r10, %r8, %r29;
	mul.wide.s32 	%rd5, %r10, 8;
	add.s64 	%rd6, %rd1, %rd5;
	mov.b64 	%rd7, 0;
	st.global.u64 	[%rd6], %rd7;
	cvt.rn.f64.s32 	%fd10, %r29;
	add.f64 	%fd11, %fd10, %fd10;
	div.rn.f64 	%fd12, %fd11, 0d408FF80000000000;
	add.f64 	%fd13, %fd12, 0dBFF0000000000000;
	add.f64 	%fd2, %fd1, %fd13;
	abs.f64 	%fd3, %fd2;
	setp.neu.f64 	%p3, %fd3, 0d7FF0000000000000;
	@%p3 bra 	$L__BB0_6;
	mov.f64 	%fd19, 0d0000000000000000;
	mul.rn.f64 	%fd40, %fd2, %fd19;
	mov.b32 	%r30, 0;
	bra.uni 	$L__BB0_8;
$L__BB0_6:
	mul.f64 	%fd14, %fd2, 0d3FE45F306DC9C883;
	cvt.rni.s32.f64 	%r30, %fd14;
	cvt.rn.f64.s32 	%fd15, %r30;
	fma.rn.f64 	%fd16, %fd15, 0dBFF921FB54442D18, %fd2;
	fma.rn.f64 	%fd17, %fd15, 0dBC91A62633145C00, %fd16;
	fma.rn.f64 	%fd40, %fd15, 0dB97B839A252049C0, %fd17;
	setp.ltu.f64 	%p4, %fd3, 0d41E0000000000000;
	@%p4 bra 	$L__BB0_8;
	{ // callseq 0, 0
	.param .b64 param0;
	st.param.f64 	[param0], %fd2;
	.param .align 16 .b8 retval0[16];
	call.uni (retval0), 
	__internal_trig_reduction_slowpathd, 
	(
	param0
	);
	ld.param.f64 	%fd40, [retval0];
	ld.param.b32 	%r30, [retval0+8];
	} // callseq 0
$L__BB0_8:
	shl.b32 	%r25, %r30, 6;
	cvt.u64.u32 	%rd8, %r25;
	and.b64  	%rd9, %rd8, 64;
	add.s64 	%rd11, %rd10, %rd9;
	mul.rn.f64 	%fd20, %fd40, %fd40;
	and.b32  	%r26, %r30, 1;
	setp.eq.b32 	%p5, %r26, 1;
	selp.f64 	%fd21, 0dBDA8FF8320FD8164, 0d3DE5DB65F9785EBA, %p5;
	ld.global.nc.v2.f64 	{%fd22, %fd23}, [%rd11];
	fma.rn.f64 	%fd24, %fd21, %fd20, %fd22;
	fma.rn.f64 	%fd25, %fd24, %fd20, %fd23;
	ld.global.nc.v2.f64 	{%fd26, %fd27}, [%rd11+16];
	fma.rn.f64 	%fd28, %fd25, %fd20, %fd26;
	fma.rn.f64 	%fd29, %fd28, %fd20, %fd27;
	ld.global.nc.v2.f64 	{%fd30, %fd31}, [%rd11+32];
	fma.rn.f64 	%fd32, %fd29, %fd20, %fd30;
	fma.rn.f64 	%fd33, %fd32, %fd20, %fd31;
	fma.rn.f64 	%fd34, %fd33, %fd40, %fd40;
	fma.rn.f64 	%fd35, %fd33, %fd20, 0d3FF0000000000000;
	selp.f64 	%fd36, %fd35, %fd34, %p5;
	and.b32  	%r27, %r30, 2;
	setp.eq.s32 	%p6, %r27, 0;
	mov.f64 	%fd37, 0d0000000000000000;
	sub.f64 	%fd38, %fd37, %fd36;
	selp.f64 	%fd39, %fd36, %fd38, %p6;
	add.s64 	%rd13, %rd2, %rd5;
	st.global.f64 	[%rd13], %fd39;
	add.s32 	%r29, %r29, %r6;
	setp.lt.s32 	%p7, %r29, 1024;
	@%p7 bra 	$L__BB0_4;
$L__BB0_9:
	add.s32 	%r28, %r28, %r5;
	setp.lt.u32 	%p8, %r28, 16;
	@%p8 bra 	$L__BB0_2;
$L__BB0_10:
	ret;

}
.func  (.param .align 16 .b8 func_retval0[16]) __internal_trig_reduction_slowpathd(
	.param .b64 __internal_trig_reduction_slowpathd_param_0
)
{
	.local .align 8 .b8 	__local_depot1[40];
	.reg .b64 	%SP;
	.reg .b64 	%SPL;
	.reg .pred 	%p<10>;
	.reg .b32 	%r<47>;
	.reg .b64 	%rd<74>;
	.reg .b64 	%fd<5>;

	mov.u64 	%SPL, __local_depot1;
	ld.param.f64 	%fd4, [__internal_trig_reduction_slowpathd_param_0];
	add.u64 	%rd1, %SPL, 0;
	{
	.reg .b32 %temp; 
	mov.b64 	{%temp, %r1}, %fd4;
	}
	shr.u32 	%r2, %r1, 20;
	and.b32  	%r3, %r2, 2047;
	setp.eq.s32 	%p1, %r3, 2047;
	mov.b32 	%r46, 0;
	@%p1 bra 	$L__BB1_9;
	add.s32 	%r20, %r3, -1024;
	mov.b64 	%rd20, %fd4;
	shl.b64 	%rd2, %rd20, 11;
	shr.u32 	%r4, %r20, 6;
	sub.s32 	%r45, 15, %r4;
	sub.s32 	%r21, 19, %r4;
	setp.lt.u32 	%p2, %r20, 128;
	selp.b32 	%r6, 18, %r21, %p2;
	setp.ge.s32 	%p3, %r45, %r6;
	mov.b64 	%rd70, 0;
	@%p3 bra 	$L__BB1_4;
	add.s32 	%r23, %r6, %r4;
	neg.s32 	%r43, %r23;
	or.b64  	%rd3, %rd2, -9223372036854775808;
	mov.b64 	%rd70, 0;
	mov.b32 	%r42, 0;
	mov.u64 	%rd25, __cudart_i2opi_d;
	mov.u32 	%r44, %r45;
$L__BB1_3:
	.pragma "nounroll";
	mul.wide.s32 	%rd22, %r42, 8;
	add.s64 	%rd23, %rd1, %rd22;
	mul.wide.s32 	%rd24, %r44, 8;
	add.s64 	%rd26, %rd25, %rd24;
	ld.global.nc.u64 	%rd27, [%rd26];
	{
	.reg .u32 %r0, %r1, %r2, %r3, %alo, %ahi, %blo, %bhi, %clo, %chi;
	mov.b64 	{%alo,%ahi}, %rd27;
	mov.b64 	{%blo,%bhi}, %rd3;
	mov.b64 	{%clo,%chi}, %rd70;
	mad.lo.cc.u32 	%r0, %alo, %blo, %clo;
	madc.hi.cc.u32 	%r1, %alo, %blo, %chi;
	madc.hi.u32 	%r2, %alo, %bhi, 0;
	mad.lo.cc.u32 	%r1, %alo, %bhi, %r1;
	madc.hi.cc.u32 	%r2, %ahi, %blo, %r2;
	madc.hi.u32 	%r3, %ahi, %bhi, 0;
	mad.lo.cc.u32 	%r1, %ahi, %blo, %r1;
	madc.lo.cc.u32 	%r2, %ahi, %bhi, %r2;
	addc.u32 	%r3, %r3, 0;
	mov.b64 	%rd28, {%r0,%r1};
	mov.b64 	%rd70, {%r2,%r3};
	}
	st.local.u64 	[%rd23], %rd28;
	add.s32 	%r44, %r44, 1;
	add.s32 	%r43, %r43, 1;
	add.s32 	%r42, %r42, 1;
	setp.ne.s32 	%p4, %r43, -15;
	mov.u32 	%r45, %r6;
	@%p4 bra 	$L__BB1_3;
$L__BB1_4:
	cvt.s64.s32 	%rd29, %r45;
	cvt.u64.u32 	%rd30, %r4;
	add.s64 	%rd31, %rd30, %rd29;
	shl.b64 	%rd32, %rd31, 3;
	add.s64 	%rd33, %rd1, %rd32;
	st.local.u64 	[%rd33+-120], %rd70;
	and.b32  	%r15, %r2, 63;
	ld.local.u64 	%rd72, [%rd1+16];
	ld.local.u64 	%rd71, [%rd1+24];
	setp.eq.s32 	%p5, %r15, 0;
	@%p5 bra 	$L__BB1_6;
	shl.b64 	%rd34, %rd71, %r15;
	shr.u64 	%rd35, %rd72, 1;
	xor.b32  	%r24, %r15, 63;
	shr.u64 	%rd36, %rd35, %r24;
	or.b64  	%rd71, %rd34, %rd36;
	ld.local.u64 	%rd37, [%rd1+8];
	shl.b64 	%rd38, %rd72, %r15;
	shr.u64 	%rd39, %rd37, 1;
	shr.u64 	%rd40, %rd39, %r24;
	or.b64  	%rd72, %rd38, %rd40;
$L__BB1_6:
	and.b32  	%r25, %r1, -2147483648;
	shr.u64 	%rd41, %rd71, 62;
	cvt.u32.u64 	%r26, %rd41;
	mov.b64 	{%r27, %r28}, %rd71;
	mov.b64 	{%r29, %r30}, %rd72;
	shf.l.wrap.b32 	%r31, %r30, %r27, 2;
	shf.l.wrap.b32 	%r32, %r27, %r28, 2;
	mov.b64 	%rd42, {%r31, %r32};
	shl.b64 	%rd43, %rd72, 2;
	shr.u64 	%rd44, %rd42, 63;
	cvt.u32.u64 	%r33, %rd44;
	add.s32 	%r34, %r33, %r26;
	setp.eq.s32 	%p6, %r25, 0;
	neg.s32 	%r35, %r34;
	selp.b32 	%r46, %r34, %r35, %p6;
	setp.gt.s64 	%p7, %rd42, -1;
	mov.b64 	%rd45, 0;
	{
	.reg .u32 %r0, %r1, %r2, %r3, %a0, %a1, %a2, %a3, %b0, %b1, %b2, %b3;
	mov.b64 	{%a0,%a1}, %rd45;
	mov.b64 	{%a2,%a3}, %rd45;
	mov.b64 	{%b0,%b1}, %rd43;
	mov.b64 	{%b2,%b3}, %rd42;
	sub.cc.u32 	%r0, %a0, %b0;
	subc.cc.u32 	%r1, %a1, %b1;
	subc.cc.u32 	%r2, %a2, %b2;
	subc.u32 	%r3, %a3, %b3;
	mov.b64 	%rd46, {%r0,%r1};
	mov.b64 	%rd47, {%r2,%r3};
	}
	xor.b32  	%r36, %r25, -2147483648;
	selp.b64 	%rd73, %rd42, %rd47, %p7;
	selp.b64 	%rd14, %rd43, %rd46, %p7;
	selp.b32 	%r17, %r25, %r36, %p7;
	clz.b64 	%r37, %rd73;
	cvt.u64.u32 	%rd15, %r37;
	setp.eq.s32 	%p8, %r37, 0;
	@%p8 bra 	$L__BB1_8;
	cvt.u32.u64 	%r38, %rd15;
	and.b32  	%r39, %r38, 63;
	shl.b64 	%rd48, %rd73, %r39;
	shr.u64 	%rd49, %rd14, 1;
	not.b32 	%r40, %r38;
	and.b32  	%r41, %r40, 63;
	shr.u64 	%rd50, %rd49, %r41;
	or.b64  	%rd73, %rd48, %rd50;
$L__BB1_8:
	mov.b64 	%rd51, -3958705157555305931;
	{
	.reg .u32 %r0, %r1, %r2, %r3, %alo, %ahi, %blo, %bhi;
	mov.b64 	{%alo,%ahi}, %rd73;
	mov.b64 	{%blo,%bhi}, %rd51;
	mul.lo.u32 	%r0, %alo, %blo;
	mul.hi.u32 	%r1, %alo, %blo;
	mad.lo.cc.u32 	%r1, %alo, %bhi, %r1;
	madc.hi.u32 	%r2, %alo, %bhi, 0;
	mad.lo.cc.u32 	%r1, %ahi, %blo, %r1;
	madc.hi.cc.u32 	%r2, %ahi, %blo, %r2;
	madc.hi.u32 	%r3, %ahi, %bhi, 0;
	mad.lo.cc.u32 	%r2, %ahi, %bhi, %r2;
	addc.u32 	%r3, %r3, 0;
	mov.b64 	%rd52, {%r0,%r1};
	mov.b64 	%rd53, {%r2,%r3};
	}
	setp.gt.s64 	%p9, %rd53, 0;
	{
	.reg .u32 %r0, %r1, %r2, %r3, %a0, %a1, %a2, %a3, %b0, %b1, %b2, %b3;
	mov.b64 	{%a0,%a1}, %rd52;
	mov.b64 	{%a2,%a3}, %rd53;
	mov.b64 	{%b0,%b1}, %rd52;
	mov.b64 	{%b2,%b3}, %rd53;
	add.cc.u32 	%r0, %a0, %b0;
	addc.cc.u32 	%r1, %a1, %b1;
	addc.cc.u32 	%r2, %a2, %b2;
	addc.u32 	%r3, %a3, %b3;
	mov.b64 	%rd54, {%r0,%r1};
	mov.b64 	%rd55, {%r2,%r3};
	}
	selp.b64 	%rd56, %rd55, %rd53, %p9;
	selp.s64 	%rd57, -1, 0, %p9;
	sub.s64 	%rd58, %rd57, %rd15;
	cvt.u64.u32 	%rd59, %r17;
	shl.b64 	%rd60, %rd59, 32;
	add.s64 	%rd61, %rd56, 1;
	shr.u64 	%rd62, %rd61, 10;
	add.s64 	%rd63, %rd62, 1;
	shr.u64 	%rd64, %rd63, 1;
	shl.b64 	%rd65, %rd58, 52;
	add.s64 	%rd66, %rd65, %rd64;
	add.s64 	%rd67, %rd66, 4602678819172646912;
	or.b64  	%rd68, %rd67, %rd60;
	mov.b64 	%fd4, %rd68;
$L__BB1_9:
	st.param.f64 	[func_retval0], %fd4;
	st.param.b32 	[func_retval0+8], %r46;
	ret;

}


// ===== COMPILED SASS (sm_100) =====

	.target	sm_100

	.elftype	@"ET_EXEC"


//--------------------- .note.nv.tkinfo           --------------------------
	.section	.note.nv.tkinfo,"",@"SHT_NOTE"
	.sectionflags	@"SHF_NOTE_NV_TKINFO"
	.tkinfo
        /*0018*/ 	.word	0x00000002
        /*0030*/ 	.string	""
        /*0030*/ 	.string	"ptxas"
        /*0030*/ 	.string	"Cuda compilation tools, release 13.0, V13.0.88"
        /*0030*/ 	.string	"Build cuda_13.0.r13.0/compiler.36424714_0"
        /*0030*/ 	.string	"-arch sm_100 -m 64 "



//--------------------- .note.nv.cuinfo           --------------------------
	.section	.note.nv.cuinfo,"",@"SHT_NOTE"
	.sectionflags	@"SHF_NOTE_NV_CUINFO"
        /*0018*/ 	.short	0x0002
        /*001a*/ 	.short	0x0064
        /*001c*/ 	.short	0x0082
	.zero		2


//--------------------- .nv.info                  --------------------------
	.section	.nv.info,"",@"SHT_CUDA_INFO"
	.align	4


	//----- nvinfo : EIATTR_REGCOUNT
	.align		4
        /*0000*/ 	.byte	0x04, 0x2f
        /*0002*/ 	.short	(.L_3 - .L_2)
	.align		4
.L_2:
        /*0004*/ 	.word	index@(_Z10initKernelPdS_)
        /*0008*/ 	.word	0x00000024


	//----- nvinfo : EIATTR_FRAME_SIZE
	.align		4
.L_3:
        /*000c*/ 	.byte	0x04, 0x11
        /*000e*/ 	.short	(.L_5 - .L_4)
	.align		4
.L_4:
        /*0010*/ 	.word	index@($_Z10initKernelPdS_$__internal_trig_reduction_slowpathd)
        /*0014*/ 	.word	0x00000028


	//----- nvinfo : EIATTR_FRAME_SIZE
	.align		4
.L_5:
        /*0018*/ 	.byte	0x04, 0x11
        /*001a*/ 	.short	(.L_7 - .L_6)
	.align		4
.L_6:
        /*001c*/ 	.word	index@($__internal_0_$__cuda_sm20_div_rn_f64_full)
        /*0020*/ 	.word	0x00000028


	//----- nvinfo : EIATTR_FRAME_SIZE
	.align		4
.L_7:
        /*0024*/ 	.byte	0x04, 0x11
        /*0026*/ 	.short	(.L_9 - .L_8)
	.align		4
.L_8:
        /*0028*/ 	.word	index@(_Z10initKernelPdS_)
        /*002c*/ 	.word	0x00000028


	//----- nvinfo : EIATTR_MIN_STACK_SIZE
	.align		4
.L_9:
        /*0030*/ 	.byte	0x04, 0x12
        /*0032*/ 	.short	(.L_11 - .L_10)
	.align		4
.L_10:
        /*0034*/ 	.word	index@(_Z10initKernelPdS_)
        /*0038*/ 	.word	0x00000028
.L_11:


//--------------------- .nv.compat                --------------------------
	.section	.nv.compat,"",@"SHT_CUDA_COMPAT_INFO"
	.align	4
        /*0000*/ 	.byte	0x02, 0x09, 0x00, 0x00, 0x02, 0x02, 0x01, 0x00, 0x02, 0x05, 0x05, 0x00, 0x03, 0x07, 0x01, 0x01
        /*0010*/ 	.byte	0x02, 0x03, 0x00, 0x00, 0x02, 0x06, 0x01, 0x00, 0x04, 0x0b, 0x08, 0x00, 0x01, 0x00, 0x00, 0x00
        /*0020*/ 	.byte	0x00, 0x00, 0x00, 0x00


//--------------------- .nv.info._Z10initKernelPdS_ --------------------------
	.section	.nv.info._Z10initKernelPdS_,"",@"SHT_CUDA_INFO"
	.sectionflags	@""
	.align	4


	//----- nvinfo : EIATTR_CUDA_API_VERSION
	.align		4
        /*0000*/ 	.byte	0x04, 0x37
        /*0002*/ 	.short	(.L_13 - .L_12)
.L_12:
        /*0004*/ 	.word	0x00000082


	//----- nvinfo : EIATTR_KPARAM_INFO
	.align		4
.L_13:
        /*0008*/ 	.byte	0x04, 0x17
        /*000a*/ 	.short	(.L_15 - .L_14)
.L_14:
        /*000c*/ 	.word	0x00000000
        /*0010*/ 	.short	0x0001
        /*0012*/ 	.short	0x0008
        /*0014*/ 	.byte	0x00, 0xf5, 0x21, 0x00


	//----- nvinfo : EIATTR_KPARAM_INFO
	.align		4
.L_15:
        /*0018*/ 	.byte	0x04, 0x17
        /*001a*/ 	.short	(.L_17 - .L_16)
.L_16:
        /*001c*/ 	.word	0x00000000
        /*0020*/ 	.short	0x0000
        /*0022*/ 	.short	0x0000
        /*0024*/ 	.byte	0x00, 0xf5, 0x21, 0x00


	//----- nvinfo : EIATTR_SPARSE_MMA_MASK
	.align		4
.L_17:
        /*0028*/ 	.byte	0x03, 0x50
        /*002a*/ 	.short	0x0000


	//----- nvinfo : EIATTR_MAXREG_COUNT
	.align		4
        /*002c*/ 	.byte	0x03, 0x1b
        /*002e*/ 	.short	0x00ff


	//----- nvinfo : EIATTR_MERCURY_ISA_VERSION
	.align		4
        /*0030*/ 	.byte	0x03, 0x5f
        /*0032*/ 	.short	0x0101


	//----- nvinfo : EIATTR_VRC_CTA_INIT_COUNT
	.align		4
        /*0034*/ 	.byte	0x02, 0x4a
	.zero		1
	.zero		1


	//----- nvinfo : EIATTR_EXIT_INSTR_OFFSETS
	.align		4
        /*0038*/ 	.byte	0x04, 0x1c
        /*003a*/ 	.short	(.L_19 - .L_18)


	//   ....[0]....
.L_18:
        /*003c*/ 	.word	0x000000b0


	//   ....[1]....
        /*0040*/ 	.word	0x000008e0


	//----- nvinfo : EIATTR_CRS_STACK_SIZE
	.align		4
.L_19:
        /*0044*/ 	.byte	0x04, 0x1e
        /*0046*/ 	.short	(.L_21 - .L_20)
.L_20:
        /*0048*/ 	.word	0x00000000


	//----- nvinfo : EIATTR_CBANK_PARAM_SIZE
	.align		4
.L_21:
        /*004c*/ 	.byte	0x03, 0x19
        /*004e*/ 	.short	0x0010


	//----- nvinfo : EIATTR_PARAM_CBANK
	.align		4
        /*0050*/ 	.byte	0x04, 0x0a
        /*0052*/ 	.short	(.L_23 - .L_22)
	.align		4
.L_22:
        /*0054*/ 	.word	index@(.nv.constant0._Z10initKernelPdS_)
        /*0058*/ 	.short	0x0380
        /*005a*/ 	.short	0x0010


	//----- nvinfo : EIATTR_SW_WAR
	.align		4
.L_23:
        /*005c*/ 	.byte	0x04, 0x36
        /*005e*/ 	.short	(.L_25 - .L_24)
.L_24:
        /*0060*/ 	.word	0x00000008
.L_25:


//--------------------- .nv.callgraph             --------------------------
	.section	.nv.callgraph,"",@"SHT_CUDA_CALLGRAPH"
	.align	4
	.sectionentsize	8
	.align		4
        /*0000*/ 	.word	0x00000000
	.align		4
        /*0004*/ 	.word	0xffffffff
	.align		4
        /*0008*/ 	.word	0x00000000
	.align		4
        /*000c*/ 	.word	0xfffffffe
	.align		4
        /*0010*/ 	.word	0x00000000
	.align		4
        /*0014*/ 	.word	0xfffffffd
	.align		4
        /*0018*/ 	.word	0x00000000
	.align		4
        /*001c*/ 	.word	0xfffffffc


//--------------------- .nv.constant4             --------------------------
	.section	.nv.constant4,"a",@progbits
	.align	8
	.align		8
.nv.constant4:
        /*0000*/ 	.dword	__cudart_i2opi_d
	.align		8
        /*0008*/ 	.dword	__cudart_sin_cos_coeffs


//--------------------- .text._Z10initKernelPdS_  --------------------------
	.section	.text._Z10initKernelPdS_,"ax",@progbits
	.align	128
        .global         _Z10initKernelPdS_
        .type           _Z10initKernelPdS_,@function
        .size           _Z10initKernelPdS_,(.L_x_24 - _Z10initKernelPdS_)
        .other          _Z10initKernelPdS_,@"STO_CUDA_ENTRY STV_DEFAULT"
_Z10initKernelPdS_:
.text._Z10initKernelPdS_:
[----:B------:R-:W0:Y:S01]  /*0000*/  LDC R1, c[0x0][0x37c] ;  /* 0x0000df00ff017b82 */ /* 0x000e220000000800 */
[----:B------:R-:W1:Y:S07]  /*0010*/  S2R R20, SR_TID.Y ;  /* 0x0000000000147919 */ /* 0x000e6e0000002200 */
[----:B------:R-:W2:Y:S01]  /*0020*/  LDC R3, c[0x0][0x360] ;  /* 0x0000d800ff037b82 */ /* 0x000ea20000000800 */
[----:B0-----:R-:W-:Y:S01]  /*0030*/  VIADD R1, R1, 0xffffffd8 ;  /* 0xffffffd801017836 */ /* 0x001fe20000000000 */
[----:B------:R-:W2:Y:S06]  /*0040*/  S2R R0, SR_TID.X ;  /* 0x0000000000007919 */ /* 0x000eac0000002100 */
[----:B------:R-:W1:Y:S08]  /*0050*/  S2UR UR5, SR_CTAID.Y ;  /* 0x00000000000579c3 */ /* 0x000e700000002600 */
[----:B------:R-:W1:Y:S08]  /*0060*/  LDC R21, c[0x0][0x364] ;  /* 0x0000d900ff157b82 */ /* 0x000e700000000800 */
[----:B------:R-:W2:Y:S01]  /*0070*/  S2UR UR4, SR_CTAID.X ;  /* 0x00000000000479c3 */ /* 0x000ea20000002500 */
[----:B-1----:R-:W-:-:S05]  /*0080*/  IMAD R20, R21, UR5, R20 ;  /* 0x0000000515147c24 */ /* 0x002fca000f8e0214 */
[----:B------:R-:W-:Y:S01]  /*0090*/  ISETP.GT.U32.AND P0, PT, R20, 0xf, PT ;  /* 0x0000000f1400780c */ /* 0x000fe20003f04070 */
[----:B--2---:R-:W-:-:S12]  /*00a0*/  IMAD R0, R3, UR4, R0 ;  /* 0x0000000403007c24 */ /* 0x004fd8000f8e0200 */
[----:B------:R-:W-:Y:S05]  /*00b0*/  @P0 EXIT ;  /* 0x000000000000094d */ /* 0x000fea0003800000 */
[----:B------:R-:W0:Y:S01]  /*00c0*/  LDCU UR4, c[0x0][0x374] ;  /* 0x00006e80ff0477ac */ /* 0x000e220008000800 */
[----:B------:R-:W1:Y:S01]  /*00d0*/  LDCU UR5, c[0x0][0x370] ;  /* 0x00006e00ff0577ac */ /* 0x000e620008000800 */
[----:B------:R-:W2:Y:S01]  /*00e0*/  LDCU.64 UR6, c[0x0][0x358] ;  /* 0x00006b00ff0677ac */ /* 0x000ea20008000a00 */
[----:B------:R-:W3:Y:S01]  /*00f0*/  LDCU.64 UR8, c[0x4][0x8] ;  /* 0x01000100ff0877ac */ /* 0x000ee20008000a00 */
[----:B0-----:R-:W-:Y:S02]  /*0100*/  IMAD R21, R21, UR4, RZ ;  /* 0x0000000415157c24 */ /* 0x001fe4000f8e02ff */
[----:B-12---:R-:W-:-:S07]  /*0110*/  IMAD R22, R3, UR5, RZ ;  /* 0x0000000503167c24 */ /* 0x006fce000f8e02ff */
.L_x_9:
[----:B------:R-:W-:Y:S01]  /*0120*/  ISETP.GT.AND P0, PT, R0, 0x3ff, PT ;  /* 0x000003ff0000780c */ /* 0x000fe20003f04270 */
[----:B------:R-:W-:-:S12]  /*0130*/  BSSY.RECONVERGENT B0, `(.L_x_0) ;  /* 0x0000077000007945 */ /* 0x000fd80003800200 */
[----:B-1----:R-:W-:Y:S05]  /*0140*/  @P0 BRA `(.L_x_1) ;  /* 0x0000000400d40947 */ /* 0x002fea0003800000 */
[----:B------:R-:W0:Y:S01]  /*0150*/  MUFU.RCP64H R3, 15 ;  /* 0x402e000000037908 */ /* 0x000e220000001800 */
[----:B------:R-:W-:Y:S01]  /*0160*/  IMAD.MOV.U32 R6, RZ, RZ, 0x0 ;  /* 0x00000000ff067424 */ /* 0x000fe200078e00ff */
[----:B------:R-:W-:Y:S01]  /*0170*/  BSSY.RECONVERGENT B1, `(.L_x_2) ;  /* 0x0000017000017945 */ /* 0x000fe20003800200 */
[----:B------:R-:W-:Y:S02]  /*0180*/  IMAD.MOV.U32 R7, RZ, RZ, 0x402e0000 ;  /* 0x402e0000ff077424 */ /* 0x000fe400078e00ff */
[----:B------:R-:W-:Y:S02]  /*0190*/  IMAD.MOV.U32 R2, RZ, RZ, 0x1 ;  /* 0x00000001ff027424 */ /* 0x000fe400078e00ff */
[----:B------:R-:W-:Y:S02]  /*01a0*/  IMAD.SHL.U32 R8, R20, 0x2, RZ ;  /* 0x0000000214087824 */ /* 0x000fe400078e00ff */
[----:B------:R-:W-:Y:S02]  /*01b0*/  IMAD.MOV.U32 R24, RZ, RZ, RZ ;  /* 0x000000ffff187224 */ /* 0x000fe400078e00ff */
[----:B0-----:R-:W-:-:S08]  /*01c0*/  DFMA R4, R2, -R6, 1 ;  /* 0x3ff000000204742b */ /* 0x001fd00000000806 */
[----:B------:R-:W-:-:S08]  /*01d0*/  DFMA R4, R4, R4, R4 ;  /* 0x000000040404722b */ /* 0x000fd00000000004 */
[----:B------:R-:W-:-:S08]  /*01e0*/  DFMA R4, R2, R4, R2 ;  /* 0x000000040204722b */ /* 0x000fd00000000002 */
[C---:B------:R-:W-:Y:S01]  /*01f0*/  DFMA R2, R4.reuse, -R6, 1 ;  /* 0x3ff000000402742b */ /* 0x040fe20000000806 */
[----:B------:R-:W0:Y:S07]  /*0200*/  I2F.F64.U32 R6, R8 ;  /* 0x0000000800067312 */ /* 0x000e2e0000201800 */
[----:B------:R-:W-:-:S08]  /*0210*/  DFMA R2, R4, R2, R4 ;  /* 0x000000020402722b */ /* 0x000fd00000000004 */
[----:B0-----:R-:W-:Y:S01]  /*0220*/  DMUL R16, R6, R2 ;  /* 0x0000000206107228 */ /* 0x001fe20000000000 */
[----:B------:R-:W-:-:S07]  /*0230*/  FSETP.GEU.AND P1, PT, |R7|, 6.5827683646048100446e-37, PT ;  /* 0x036000000700780b */ /* 0x000fce0003f2e200 */
[----:B------:R-:W-:-:S08]  /*0240*/  DFMA R4, R16, -15, R6 ;  /* 0xc02e00001004782b */ /* 0x000fd00000000006 */
[----:B------:R-:W-:-:S10]  /*0250*/  DFMA R16, R2, R4, R16 ;  /* 0x000000040210722b */ /* 0x000fd40000000010 */
[----:B------:R-:W-:-:S05]  /*0260*/  FFMA R2, RZ, 2.71875, R17 ;  /* 0x402e0000ff027823 */ /* 0x000fca0000000011 */
[----:B------:R-:W-:-:S13]  /*0270*/  FSETP.GT.AND P0, PT, |R2|, 1.469367938527859385e-39, PT ;  /* 0x001000000200780b */ /* 0x000fda0003f04200 */
[----:B------:R-:W-:Y:S05]  /*0280*/  @P0 BRA P1, `(.L_x_3) ;  /* 0x0000000000140947 */ /* 0x000fea0000800000 */
[----:B------:R-:W-:Y:S01]  /*0290*/  IMAD.MOV.U32 R5, RZ, RZ, 0x402e0000 ;  /* 0x402e0000ff057424 */ /* 0x000fe200078e00ff */
[----:B------:R-:W-:-:S07]  /*02a0*/  MOV R28, 0x2c0 ;  /* 0x000002c0001c7802 */ /* 0x000fce0000000f00 */
[----:B---3--:R-:W-:Y:S05]  /*02b0*/  CALL.REL.NOINC `($__internal_0_$__cuda_sm20_div_rn_f64_full) ;  /* 0x00000004008c7944 */ /* 0x008fea0003c00000 */
[----:B------:R-:W-:Y:S02]  /*02c0*/  IMAD.MOV.U32 R16, RZ, RZ, R2 ;  /* 0x000000ffff107224 */ /* 0x000fe400078e0002 */
[----:B------:R-:W-:-:S07]  /*02d0*/  IMAD.MOV.U32 R17, RZ, RZ, R3 ;  /* 0x000000ffff117224 */ /* 0x000fce00078e0003 */
.L_x_3:
[----:B---3--:R-:W-:Y:S05]  /*02e0*/  BSYNC.RECONVERGENT B1 ;  /* 0x0000000000017941 */ /* 0x008fea0003800200 */
.L_x_2:
[----:B------:R-:W0:Y:S01]  /*02f0*/  LDC.64 R18, c[0x0][0x380] ;  /* 0x0000e000ff127b82 */ /* 0x000e220000000a00 */
[----:B------:R-:W-:Y:S01]  /*0300*/  DADD R16, R16, -1 ;  /* 0xbff0000010107429 */ /* 0x000fe20000000000 */
[----:B------:R-:W-:-:S10]  /*0310*/  IMAD.MOV.U32 R23, RZ, RZ, R0 ;  /* 0x000000ffff177224 */ /* 0x000fd400078e0000 */
.L_x_8:
[----:B-1----:R-:W1:Y:S01]  /*0320*/  MUFU.RCP64H R3, 1023 ;  /* 0x408ff80000037908 */ /* 0x002e620000001800 */
[----:B------:R-:W-:Y:S01]  /*0330*/  IMAD.MOV.U32 R8, RZ, RZ, 0x0 ;  /* 0x00000000ff087424 */ /* 0x000fe200078e00ff */
[----:B------:R-:W-:Y:S01]  /*0340*/  BSSY.RECONVERGENT B1, `(.L_x_4) ;  /* 0x0000019000017945 */ /* 0x000fe20003800200 */
[----:B------:R-:W-:Y:S02]  /*0350*/  IMAD.MOV.U32 R9, RZ, RZ, 0x408ff800 ;  /* 0x408ff800ff097424 */ /* 0x000fe400078e00ff */
[----:B------:R-:W-:Y:S02]  /*0360*/  IMAD.MOV.U32 R2, RZ, RZ, 0x1 ;  /* 0x00000001ff027424 */ /* 0x000fe400078e00ff */
[----:B------:R-:W-:-:S04]  /*0370*/  IMAD R25, R20, 0x400, R23 ;  /* 0x0000040014197824 */ /* 0x000fc800078e0217 */
[----:B-1----:R-:W-:-:S08]  /*0380*/  DFMA R4, R2, -R8, 1 ;  /* 0x3ff000000204742b */ /* 0x002fd00000000808 */
[----:B------:R-:W-:Y:S02]  /*0390*/  DFMA R6, R4, R4, R4 ;  /* 0x000000040406722b */ /* 0x000fe40000000004 */
[----:B------:R-:W1:Y:S06]  /*03a0*/  I2F.F64 R4, R23 ;  /* 0x0000001700047312 */ /* 0x000e6c0000201c00 */
[----:B------:R-:W-:-:S08]  /*03b0*/  DFMA R6, R2, R6, R2 ;  /* 0x000000060206722b */ /* 0x000fd00000000002 */
[----:B------:R-:W-:Y:S02]  /*03c0*/  DFMA R2, R6, -R8, 1 ;  /* 0x3ff000000602742b */ /* 0x000fe40000000808 */
[----:B-1----:R-:W-:-:S06]  /*03d0*/  DADD R4, R4, R4 ;  /* 0x0000000004047229 */ /* 0x002fcc0000000004 */
[----:B------:R-:W-:Y:S01]  /*03e0*/  DFMA R2, R6, R2, R6 ;  /* 0x000000020602722b */ /* 0x000fe20000000006 */
[----:B0-----:R-:W-:-:S03]  /*03f0*/  IMAD.WIDE R6, R25, 0x8, R18 ;  /* 0x0000000819067825 */ /* 0x001fc600078e0212 */
[----:B------:R-:W-:Y:S02]  /*0400*/  FSETP.GEU.AND P1, PT, |R5|, 6.5827683646048100446e-37, PT ;  /* 0x036000000500780b */ /* 0x000fe40003f2e200 */
[----:B------:R0:W-:Y:S02]  /*0410*/  STG.E.64 desc[UR6][R6.64], RZ ;  /* 0x000000ff06007986 */ /* 0x0001e4000c101b06 */
[----:B------:R-:W-:-:S08]  /*0420*/  DMUL R8, R4, R2 ;  /* 0x0000000204087228 */ /* 0x000fd00000000000 */
[----:B------:R-:W-:-:S08]  /*0430*/  DFMA R10, R8, -1023, R4 ;  /* 0xc08ff800080a782b */ /* 0x000fd00000000004 */
[----:B------:R-:W-:-:S10]  /*0440*/  DFMA R2, R2, R10, R8 ;  /* 0x0000000a0202722b */ /* 0x000fd40000000008 */
[----:B------:R-:W-:-:S05]  /*0450*/  FFMA R8, RZ, 4.4990234375, R3 ;  /* 0x408ff800ff087823 */ /* 0x000fca0000000003 */
[----:B------:R-:W-:-:S13]  /*0460*/  FSETP.GT.AND P0, PT, |R8|, 1.469367938527859385e-39, PT ;  /* 0x001000000800780b */ /* 0x000fda0003f04200 */
[----:B0-----:R-:W-:Y:S05]  /*0470*/  @P0 BRA P1, `(.L_x_5) ;  /* 0x0000000000140947 */ /* 0x001fea0000800000 */
[----:B------:R-:W-:Y:S01]  /*0480*/  IMAD.MOV.U32 R7, RZ, RZ, R5 ;  /* 0x000000ffff077224 */ /* 0x000fe200078e0005 */
[----:B------:R-:W-:Y:S01]  /*0490*/  MOV R28, 0x4d0 ;  /* 0x000004d0001c7802 */ /* 0x000fe20000000f00 */
[----:B------:R-:W-:Y:S02]  /*04a0*/  IMAD.MOV.U32 R6, RZ, RZ, R4 ;  /* 0x000000ffff067224 */ /* 0x000fe400078e0004 */
[----:B------:R-:W-:-:S07]  /*04b0*/  IMAD.MOV.U32 R5, RZ, RZ, 0x408ff800 ;  /* 0x408ff800ff057424 */ /* 0x000fce00078e00ff */
[----:B------:R-:W-:Y:S05]  /*04c0*/  CALL.REL.NOINC `($__internal_0_$__cuda_sm20_div_rn_f64_full) ;  /* 0x0000000400087944 */ /* 0x000fea0003c00000 */
.L_x_5:
[----:B------:R-:W-:Y:S05]  /*04d0*/  BSYNC.RECONVERGENT B1 ;  /* 0x0000000000017941 */ /* 0x000fea0003800200 */
.L_x_4:
[----:B------:R-:W-:Y:S01]  /*04e0*/  DADD R4, R2, -1 ;  /* 0xbff0000002047429 */ /* 0x000fe20000000000 */
[----:B------:R-:W-:Y:S07]  /*04f0*/  BSSY.RECONVERGENT B1, `(.L_x_6) ;  /* 0x0000018000017945 */ /* 0x000fee0003800200 */
[----:B------:R-:W-:-:S08]  /*0500*/  DADD R4, R16, R4 ;  /* 0x0000000010047229 */ /* 0x000fd00000000004 */
[----:B------:R-:W-:-:S14]  /*0510*/  DSETP.NEU.AND P0, PT, |R4|, +INF , PT ;  /* 0x7ff000000400742a */ /* 0x000fdc0003f0d200 */
[----:B------:R-:W-:Y:S01]  /*0520*/  @!P0 DMUL R2, RZ, R4 ;  /* 0x00000004ff028228 */ /* 0x000fe20000000000 */
[----:B------:R-:W-:Y:S01]  /*0530*/  @!P0 IMAD.MOV.U32 R30, RZ, RZ, RZ ;  /* 0x000000ffff1e8224 */ /* 0x000fe200078e00ff */
[----:B------:R-:W-:Y:S09]  /*0540*/  @!P0 BRA `(.L_x_7) ;  /* 0x0000000000488947 */ /* 0x000ff20003800000 */
[----:B------:R-:W-:Y:S01]  /*0550*/  UMOV UR4, 0x6dc9c883 ;  /* 0x6dc9c88300047882 */ /* 0x000fe20000000000 */
[----:B------:R-:W-:Y:S01]  /*0560*/  UMOV UR5, 0x3fe45f30 ;  /* 0x3fe45f3000057882 */ /* 0x000fe20000000000 */
[C---:B------:R-:W-:Y:S02]  /*0570*/  DSETP.GE.AND P0, PT, |R4|.reuse, 2.14748364800000000000e+09, PT ;  /* 0x41e000000400742a */ /* 0x040fe40003f06200 */
[----:B------:R-:W-:Y:S01]  /*0580*/  DMUL R30, R4, UR4 ;  /* 0x00000004041e7c28 */ /* 0x000fe20008000000 */
[----:B------:R-:W-:Y:S01]  /*0590*/  UMOV UR4, 0x54442d18 ;  /* 0x54442d1800047882 */ /* 0x000fe20000000000 */
[----:B------:R-:W-:-:S08]  /*05a0*/  UMOV UR5, 0x3ff921fb ;  /* 0x3ff921fb00057882 */ /* 0x000fd00000000000 */
[----:B------:R-:W0:Y:S08]  /*05b0*/  F2I.F64 R30, R30 ;  /* 0x0000001e001e7311 */ /* 0x000e300000301100 */
[----:B0-----:R-:W0:Y:S02]  /*05c0*/  I2F.F64 R2, R30 ;  /* 0x0000001e00027312 */ /* 0x001e240000201c00 */
[----:B0-----:R-:W-:Y:S01]  /*05d0*/  DFMA R6, R2, -UR4, R4 ;  /* 0x8000000402067c2b */ /* 0x001fe20008000004 */
[----:B------:R-:W-:Y:S01]  /*05e0*/  UMOV UR4, 0x33145c00 ;  /* 0x33145c0000047882 */ /* 0x000fe20000000000 */
[----:B------:R-:W-:-:S06]  /*05f0*/  UMOV UR5, 0x3c91a626 ;  /* 0x3c91a62600057882 */ /* 0x000fcc0000000000 */
[----:B------:R-:W-:Y:S01]  /*0600*/  DFMA R6, R2, -UR4, R6 ;  /* 0x8000000402067c2b */ /* 0x000fe20008000006 */
[----:B------:R-:W-:Y:S01]  /*0610*/  UMOV UR4, 0x252049c0 ;  /* 0x252049c000047882 */ /* 0x000fe20000000000 */
[----:B------:R-:W-:-:S06]  /*0620*/  UMOV UR5, 0x397b839a ;  /* 0x397b839a00057882 */ /* 0x000fcc0000000000 */
[----:B------:R-:W-:Y:S01]  /*0630*/  DFMA R2, R2, -UR4, R6 ;  /* 0x8000000402027c2b */ /* 0x000fe20008000006 */
[----:B------:R-:W-:Y:S10]  /*0640*/  @!P0 BRA `(.L_x_7) ;  /* 0x0000000000088947 */ /* 0x000ff40003800000 */
[----:B------:R-:W-:-:S07]  /*0650*/  MOV R8, 0x670 ;  /* 0x0000067000087802 */ /* 0x000fce0000000f00 */
[----:B------:R-:W-:Y:S05]  /*0660*/  CALL.REL.NOINC `($_Z10initKernelPdS_$__internal_trig_reduction_slowpathd) ;  /* 0x0000000800147944 */ /* 0x000fea0003c00000 */
.L_x_7:
[----:B------:R-:W-:Y:S05]  /*0670*/  BSYNC.RECONVERGENT B1 ;  /* 0x0000000000017941 */ /* 0x000fea0003800200 */
.L_x_6:
[----:B------:R-:W-:-:S05]  /*0680*/  IMAD.SHL.U32 R4, R30, 0x40, RZ ;  /* 0x000000401e047824 */ /* 0x000fca00078e00ff */
[----:B------:R-:W-:-:S04]  /*0690*/  LOP3.LUT R4, R4, 0x40, RZ, 0xc0, !PT ;  /* 0x0000004004047812 */ /* 0x000fc800078ec0ff */
[----:B------:R-:W-:-:S05]  /*06a0*/  IADD3 R32, P0, PT, R4, UR8, RZ ;  /* 0x0000000804207c10 */ /* 0x000fca000ff1e0ff */
[----:B------:R-:W-:-:S05]  /*06b0*/  IMAD.X R33, RZ, RZ, UR9, P0 ;  /* 0x00000009ff217e24 */ /* 0x000fca00080e06ff */
[----:B------:R-:W2:Y:S04]  /*06c0*/  LDG.E.128.CONSTANT R4, desc[UR6][R32.64] ;  /* 0x0000000620047981 */ /* 0x000ea8000c1e9d00 */
[----:B------:R-:W3:Y:S04]  /*06d0*/  LDG.E.128.CONSTANT R8, desc[UR6][R32.64+0x10] ;  /* 0x0000100620087981 */ /* 0x000ee8000c1e9d00 */
[----:B------:R-:W4:Y:S01]  /*06e0*/  LDG.E.128.CONSTANT R12, desc[UR6][R32.64+0x20] ;  /* 0x00002006200c7981 */ /* 0x000f22000c1e9d00 */
[----:B------:R-:W-:Y:S01]  /*06f0*/  LOP3.LUT R26, R30, 0x1, RZ, 0xc0, !PT ;  /* 0x000000011e1a7812 */ /* 0x000fe200078ec0ff */
[----:B------:R-:W-:-:S02]  /*0700*/  IMAD.MOV.U32 R28, RZ, RZ, 0x20fd8164 ;  /* 0x20fd8164ff1c7424 */ /* 0x000fc400078e00ff */
[----:B------:R-:W-:Y:S01]  /*0710*/  IMAD.MOV.U32 R29, RZ, RZ, 0x3da8ff83 ;  /* 0x3da8ff83ff1d7424 */ /* 0x000fe200078e00ff */
[----:B------:R-:W-:Y:S01]  /*0720*/  ISETP.NE.U32.AND P0, PT, R26, 0x1, PT ;  /* 0x000000011a00780c */ /* 0x000fe20003f05070 */
[----:B------:R-:W-:Y:S01]  /*0730*/  DMUL R26, R2, R2 ;  /* 0x00000002021a7228 */ /* 0x000fe20000000000 */
[----:B------:R-:W-:Y:S02]  /*0740*/  IMAD.IADD R23, R22, 0x1, R23 ;  /* 0x0000000116177824 */ /* 0x000fe400078e0217 */
[----:B------:R-:W-:Y:S02]  /*0750*/  FSEL R28, R28, -8.06006814911005101289e+34, !P0 ;  /* 0xf9785eba1c1c7808 */ /* 0x000fe40004000000 */
[----:B------:R-:W-:-:S06]  /*0760*/  FSEL R29, -R29, 0.11223486810922622681, !P0 ;  /* 0x3de5db651d1d7808 */ /* 0x000fcc0004000100 */
[----:B--2---:R-:W-:-:S08]  /*0770*/  DFMA R4, R26, R28, R4 ;  /* 0x0000001c1a04722b */ /* 0x004fd00000000004 */
[C---:B------:R-:W-:Y:S01]  /*0780*/  DFMA R4, R26.reuse, R4, R6 ;  /* 0x000000041a04722b */ /* 0x040fe20000000006 */
[----:B------:R-:W0:Y:S07]  /*0790*/  LDC.64 R6, c[0x0][0x388] ;  /* 0x0000e200ff067b82 */ /* 0x000e2e0000000a00 */
[----:B---3--:R-:W-:-:S08]  /*07a0*/  DFMA R4, R26, R4, R8 ;  /* 0x000000041a04722b */ /* 0x008fd00000000008 */
[----:B------:R-:W-:-:S08]  /*07b0*/  DFMA R4, R26, R4, R10 ;  /* 0x000000041a04722b */ /* 0x000fd0000000000a */
[----:B----4-:R-:W-:-:S08]  /*07c0*/  DFMA R4, R26, R4, R12 ;  /* 0x000000041a04722b */ /* 0x010fd0000000000c */
[----:B------:R-:W-:-:S08]  /*07d0*/  DFMA R4, R26, R4, R14 ;  /* 0x000000041a04722b */ /* 0x000fd0000000000e */
[----:B------:R-:W-:Y:S02]  /*07e0*/  DFMA R2, R4, R2, R2 ;  /* 0x000000020402722b */ /* 0x000fe40000000002 */
[----:B------:R-:W-:-:S10]  /*07f0*/  DFMA R4, R26, R4, 1 ;  /* 0x3ff000001a04742b */ /* 0x000fd40000000004 */
[----:B------:R-:W-:Y:S02]  /*0800*/  FSEL R4, R4, R2, !P0 ;  /* 0x0000000204047208 */ /* 0x000fe40004000000 */
[----:B------:R-:W-:Y:S02]  /*0810*/  FSEL R5, R5, R3, !P0 ;  /* 0x0000000305057208 */ /* 0x000fe40004000000 */
[----:B------:R-:W-:-:S04]  /*0820*/  LOP3.LUT P0, RZ, R30, 0x2, RZ, 0xc0, !PT ;  /* 0x000000021eff7812 */ /* 0x000fc8000780c0ff */
[----:B------:R-:W-:-:S10]  /*0830*/  DADD R2, RZ, -R4 ;  /* 0x00000000ff027229 */ /* 0x000fd40000000804 */
[----:B------:R-:W-:Y:S02]  /*0840*/  FSEL R4, R4, R2, !P0 ;  /* 0x0000000204047208 */ /* 0x000fe40004000000 */
[----:B------:R-:W-:Y:S01]  /*0850*/  FSEL R5, R5, R3, !P0 ;  /* 0x0000000305057208 */ /* 0x000fe20004000000 */
[----:B0-----:R-:W-:Y:S01]  /*0860*/  IMAD.WIDE R2, R25, 0x8, R6 ;  /* 0x0000000819027825 */ /* 0x001fe200078e0206 */
[----:B------:R-:W-:-:S04]  /*0870*/  ISETP.GE.AND P0, PT, R23, 0x400, PT ;  /* 0x000004001700780c */ /* 0x000fc80003f06270 */
[----:B------:R1:W-:Y:S09]  /*0880*/  STG.E.64 desc[UR6][R2.64], R4 ;  /* 0x0000000402007986 */ /* 0x0003f2000c101b06 */
[----:B------:R-:W-:Y:S05]  /*0890*/  @!P0 BRA `(.L_x_8) ;  /* 0xfffffff800a08947 */ /* 0x000fea000383ffff */
.L_x_1:
[----:B---3--:R-:W-:Y:S05]  /*08a0*/  BSYNC.RECONVERGENT B0 ;  /* 0x0000000000007941 */ /* 0x008fea0003800200 */
.L_x_0:
[----:B------:R-:W-:-:S05]  /*08b0*/  IMAD.IADD R20, R21, 0x1, R20 ;  /* 0x0000000115147824 */ /* 0x000fca00078e0214 */
[----:B------:R-:W-:-:S13]  /*08c0*/  ISETP.GE.U32.AND P0, PT, R20, 0x10, PT ;  /* 0x000000101400780c */ /* 0x000fda0003f06070 */
[----:B------:R-:W-:Y:S05]  /*08d0*/  @!P0 BRA `(.L_x_9) ;  /* 0xfffffff800108947 */ /* 0x000fea000383ffff */
[----:B------:R-:W-:Y:S05]  /*08e0*/  EXIT ;  /* 0x000000000000794d */ /* 0x000fea0003800000 */
        .weak           $__internal_0_$__cuda_sm20_div_rn_f64_full
        .type           $__internal_0_$__cuda_sm20_div_rn_f64_full,@function
        .size           $__internal_0_$__cuda_sm20_div_rn_f64_full,($_Z10initKernelPdS_$__internal_trig_reduction_slowpathd - $__internal_0_$__cuda_sm20_div_rn_f64_full)
$__internal_0_$__cuda_sm20_div_rn_f64_full:
[C---:B------:R-:W-:Y:S01]  /*08f0*/  FSETP.GEU.AND P0, PT, |R5|.reuse, 1.469367938527859385e-39, PT ;  /* 0x001000000500780b */ /* 0x040fe20003f0e200 */
[--C-:B------:R-:W-:Y:S01]  /*0900*/  IMAD.MOV.U32 R4, RZ, RZ, R24.reuse ;  /* 0x000000ffff047224 */ /* 0x100fe200078e0018 */
[----:B------:R-:W-:Y:S01]  /*0910*/  LOP3.LUT R2, R5, 0x800fffff, RZ, 0xc0, !PT ;  /* 0x800fffff05027812 */ /* 0x000fe200078ec0ff */
[----:B------:R-:W-:Y:S01]  /*0920*/  IMAD.MOV.U32 R10, RZ, RZ, 0x1 ;  /* 0x00000001ff0a7424 */ /* 0x000fe200078e00ff */
[C---:B------:R-:W-:Y:S01]  /*0930*/  FSETP.GEU.AND P2, PT, |R7|.reuse, 1.469367938527859385e-39, PT ;  /* 0x001000000700780b */ /* 0x040fe20003f4e200 */
[----:B------:R-:W-:Y:S01]  /*0940*/  IMAD.MOV.U32 R26, RZ, RZ, 0x1ca00000 ;  /* 0x1ca00000ff1a7424 */ /* 0x000fe200078e00ff */
[----:B------:R-:W-:Y:S01]  /*0950*/  LOP3.LUT R3, R2, 0x3ff00000, RZ, 0xfc, !PT ;  /* 0x3ff0000002037812 */ /* 0x000fe200078efcff */
[----:B------:R-:W-:Y:S01]  /*0960*/  IMAD.MOV.U32 R2, RZ, RZ, R24 ;  /* 0x000000ffff027224 */ /* 0x000fe200078e0018 */
[----:B------:R-:W-:Y:S01]  /*0970*/  LOP3.LUT R27, R7, 0x7ff00000, RZ, 0xc0, !PT ;  /* 0x7ff00000071b7812 */ /* 0x000fe200078ec0ff */
[----:B------:R-:W-:Y:S01]  /*0980*/  BSSY.RECONVERGENT B2, `(.L_x_10) ;  /* 0x000004f000027945 */ /* 0x000fe20003800200 */
[----:B------:R-:W-:-:S03]  /*0990*/  LOP3.LUT R30, R5, 0x7ff00000, RZ, 0xc0, !PT ;  /* 0x7ff00000051e7812 */ /* 0x000fc600078ec0ff */
[----:B------:R-:W-:Y:S01]  /*09a0*/  @!P0 DMUL R2, R4, 8.98846567431157953865e+307 ;  /* 0x7fe0000004028828 */ /* 0x000fe20000000000 */
[----:B------:R-:W-:Y:S01]  /*09b0*/  ISETP.GE.U32.AND P1, PT, R27, R30, PT ;  /* 0x0000001e1b00720c */ /* 0x000fe20003f26070 */
[----:B------:R-:W-:Y:S02]  /*09c0*/  IMAD.MOV.U32 R29, RZ, RZ, R27 ;  /* 0x000000ffff1d7224 */ /* 0x000fe400078e001b */
[----:B------:R-:W-:Y:S02]  /*09d0*/  @!P2 LOP3.LUT R12, R5, 0x7ff00000, RZ, 0xc0, !PT ;  /* 0x7ff00000050ca812 */ /* 0x000fe400078ec0ff */
[----:B------:R-:W0:Y:S02]  /*09e0*/  MUFU.RCP64H R11, R3 ;  /* 0x00000003000b7308 */ /* 0x000e240000001800 */
[----:B------:R-:W-:Y:S02]  /*09f0*/  @!P2 ISETP.GE.U32.AND P3, PT, R27, R12, PT ;  /* 0x0000000c1b00a20c */ /* 0x000fe40003f66070 */
[----:B------:R-:W-:-:S02]  /*0a00*/  @!P0 LOP3.LUT R30, R3, 0x7ff00000, RZ, 0xc0, !PT ;  /* 0x7ff00000031e8812 */ /* 0x000fc400078ec0ff */
[----:B------:R-:W-:-:S03]  /*0a10*/  @!P2 SEL R13, R26, 0x63400000, !P3 ;  /* 0x634000001a0da807 */ /* 0x000fc60005800000 */
[----:B------:R-:W-:Y:S01]  /*0a20*/  VIADD R32, R30, 0xffffffff ;  /* 0xffffffff1e207836 */ /* 0x000fe20000000000 */
[----:B------:R-:W-:-:S04]  /*0a30*/  @!P2 LOP3.LUT R14, R13, 0x80000000, R7, 0xf8, !PT ;  /* 0x800000000d0ea812 */ /* 0x000fc800078ef807 */
[----:B------:R-:W-:Y:S01]  /*0a40*/  @!P2 LOP3.LUT R15, R14, 0x100000, RZ, 0xfc, !PT ;  /* 0x001000000e0fa812 */ /* 0x000fe200078efcff */
[----:B------:R-:W-:Y:S01]  /*0a50*/  @!P2 IMAD.MOV.U32 R14, RZ, RZ, RZ ;  /* 0x000000ffff0ea224 */ /* 0x000fe200078e00ff */
[----:B0-----:R-:W-:-:S08]  /*0a60*/  DFMA R8, R10, -R2, 1 ;  /* 0x3ff000000a08742b */ /* 0x001fd00000000802 */
[----:B------:R-:W-:-:S08]  /*0a70*/  DFMA R8, R8, R8, R8 ;  /* 0x000000080808722b */ /* 0x000fd00000000008 */
[----:B------:R-:W-:Y:S01]  /*0a80*/  DFMA R10, R10, R8, R10 ;  /* 0x000000080a0a722b */ /* 0x000fe2000000000a */
[----:B------:R-:W-:Y:S01]  /*0a90*/  SEL R9, R26, 0x63400000, !P1 ;  /* 0x634000001a097807 */ /* 0x000fe20004800000 */
[----:B------:R-:W-:-:S03]  /*0aa0*/  IMAD.MOV.U32 R8, RZ, RZ, R6 ;  /* 0x000000ffff087224 */ /* 0x000fc600078e0006 */
[----:B------:R-:W-:-:S03]  /*0ab0*/  LOP3.LUT R9, R9, 0x800fffff, R7, 0xf8, !PT ;  /* 0x800fffff09097812 */ /* 0x000fc600078ef807 */
[----:B------:R-:W-:-:S03]  /*0ac0*/  DFMA R12, R10, -R2, 1 ;  /* 0x3ff000000a0c742b */ /* 0x000fc60000000802 */
[----:B------:R-:W-:-:S05]  /*0ad0*/  @!P2 DFMA R8, R8, 2, -R14 ;  /* 0x400000000808a82b */ /* 0x000fca000000080e */
[----:B------:R-:W-:-:S05]  /*0ae0*/  DFMA R12, R10, R12, R10 ;  /* 0x0000000c0a0c722b */ /* 0x000fca000000000a */
[----:B------:R-:W-:-:S03]  /*0af0*/  @!P2 LOP3.LUT R29, R9, 0x7ff00000, RZ, 0xc0, !PT ;  /* 0x7ff00000091da812 */ /* 0x000fc600078ec0ff */
[----:B------:R-:W-:Y:S02]  /*0b00*/  DMUL R10, R12, R8 ;  /* 0x000000080c0a7228 */ /* 0x000fe40000000000 */
[----:B------:R-:W-:-:S05]  /*0b10*/  VIADD R31, R29, 0xffffffff ;  /* 0xffffffff1d1f7836 */ /* 0x000fca0000000000 */
[----:B------:R-:W-:Y:S01]  /*0b20*/  ISETP.GT.U32.AND P0, PT, R31, 0x7feffffe, PT ;  /* 0x7feffffe1f00780c */ /* 0x000fe20003f04070 */
[----:B------:R-:W-:-:S03]  /*0b30*/  DFMA R14, R10, -R2, R8 ;  /* 0x800000020a0e722b */ /* 0x000fc60000000008 */
[----:B------:R-:W-:-:S05]  /*0b40*/  ISETP.GT.U32.OR P0, PT, R32, 0x7feffffe, P0 ;  /* 0x7feffffe2000780c */ /* 0x000fca0000704470 */
[----:B------:R-:W-:-:S08]  /*0b50*/  DFMA R14, R12, R14, R10 ;  /* 0x0000000e0c0e722b */ /* 0x000fd0000000000a */
[----:B------:R-:W-:Y:S05]  /*0b60*/  @P0 BRA `(.L_x_11) ;  /* 0x00000000006c0947 */ /* 0x000fea0003800000 */
[----:B------:R-:W-:-:S04]  /*0b70*/  LOP3.LUT R10, R5, 0x7ff00000, RZ, 0xc0, !PT ;  /* 0x7ff00000050a7812 */ /* 0x000fc800078ec0ff */
[CC--:B------:R-:W-:Y:S02]  /*0b80*/  VIADDMNMX R6, R27.reuse, -R10.reuse, 0xb9600000, !PT ;  /* 0xb96000001b067446 */ /* 0x0c0fe4000780090a */
[----:B------:R-:W-:Y:S02]  /*0b90*/  ISETP.GE.U32.AND P0, PT, R27, R10, PT ;  /* 0x0000000a1b00720c */ /* 0x000fe40003f06070 */
[----:B------:R-:W-:Y:S02]  /*0ba0*/  VIMNMX R6, PT, PT, R6, 0x46a00000, PT ;  /* 0x46a0000006067848 */ /* 0x000fe40003fe0100 */
[----:B------:R-:W-:-:S05]  /*0bb0*/  SEL R7, R26, 0x63400000, !P0 ;  /* 0x634000001a077807 */ /* 0x000fca0004000000 */
[----:B------:R-:W-:Y:S02]  /*0bc0*/  IMAD.IADD R12, R6, 0x1, -R7 ;  /* 0x00000001060c7824 */ /* 0x000fe400078e0a07 */
[----:B------:R-:W-:Y:S02]  /*0bd0*/  IMAD.MOV.U32 R6, RZ, RZ, RZ ;  /* 0x000000ffff067224 */ /* 0x000fe400078e00ff */
[----:B------:R-:W-:-:S06]  /*0be0*/  VIADD R7, R12, 0x7fe00000 ;  /* 0x7fe000000c077836 */ /* 0x000fcc0000000000 */
[----:B------:R-:W-:-:S10]  /*0bf0*/  DMUL R10, R14, R6 ;  /* 0x000000060e0a7228 */ /* 0x000fd40000000000 */
[----:B------:R-:W-:-:S13]  /*0c00*/  FSETP.GTU.AND P0, PT, |R11|, 1.469367938527859385e-39, PT ;  /* 0x001000000b00780b */ /* 0x000fda0003f0c200 */
[----:B------:R-:W-:Y:S05]  /*0c10*/  @P0 BRA `(.L_x_12) ;  /* 0x0000000000940947 */ /* 0x000fea0003800000 */
[----:B------:R-:W-:Y:S01]  /*0c20*/  DFMA R8, R14, -R2, R8 ;  /* 0x800000020e08722b */ /* 0x000fe20000000008 */
[----:B------:R-:W-:-:S09]  /*0c30*/  IMAD.MOV.U32 R6, RZ, RZ, RZ ;  /* 0x000000ffff067224 */ /* 0x000fd200078e00ff */
[C---:B------:R-:W-:Y:S02]  /*0c40*/  FSETP.NEU.AND P0, PT, R9.reuse, RZ, PT ;  /* 0x000000ff0900720b */ /* 0x040fe40003f0d000 */
[----:B------:R-:W-:-:S04]  /*0c50*/  LOP3.LUT R5, R9, 0x80000000, R5, 0x48, !PT ;  /* 0x8000000009057812 */ /* 0x000fc800078e4805 */
[----:B------:R-:W-:-:S07]  /*0c60*/  LOP3.LUT R7, R5, R7, RZ, 0xfc, !PT ;  /* 0x0000000705077212 */ /* 0x000fce00078efcff */
[----:B------:R-:W-:Y:S05]  /*0c70*/  @!P0 BRA `(.L_x_12) ;  /* 0x00000000007c8947 */ /* 0x000fea0003800000 */
[----:B------:R-:W-:Y:S01]  /*0c80*/  IMAD.MOV R3, RZ, RZ, -R12 ;  /* 0x000000ffff037224 */ /* 0x000fe200078e0a0c */
[----:B------:R-:W-:Y:S01]  /*0c90*/  DMUL.RP R6, R14, R6 ;  /* 0x000000060e067228 */ /* 0x000fe20000008000 */
[----:B------:R-:W-:-:S06]  /*0ca0*/  IMAD.MOV.U32 R2, RZ, RZ, RZ ;  /* 0x000000ffff027224 */ /* 0x000fcc00078e00ff */
[----:B------:R-:W-:-:S03]  /*0cb0*/  DFMA R2, R10, -R2, R14 ;  /* 0x800000020a02722b */ /* 0x000fc6000000000e */
[----:B------:R-:W-:-:S03]  /*0cc0*/  LOP3.LUT R5, R7, R5, RZ, 0x3c, !PT ;  /* 0x0000000507057212 */ /* 0x000fc600078e3cff */
[----:B------:R-:W-:-:S04]  /*0cd0*/  IADD3 R2, PT, PT, -R12, -0x43300000, RZ ;  /* 0xbcd000000c027810 */ /* 0x000fc80007ffe1ff */
[----:B------:R-:W-:-:S04]  /*0ce0*/  FSETP.NEU.AND P0, PT, |R3|, R2, PT ;  /* 0x000000020300720b */ /* 0x000fc80003f0d200 */
[----:B------:R-:W-:Y:S02]  /*0cf0*/  FSEL R10, R6, R10, !P0 ;  /* 0x0000000a060a7208 */ /* 0x000fe40004000000 */
[----:B------:R-:W-:Y:S01]  /*0d00*/  FSEL R11, R5, R11, !P0 ;  /* 0x0000000b050b7208 */ /* 0x000fe20004000000 */
[----:B------:R-:W-:Y:S06]  /*0d10*/  BRA `(.L_x_12) ;  /* 0x0000000000547947 */ /* 0x000fec0003800000 */
.L_x_11:
[----:B------:R-:W-:-:S14]  /*0d20*/  DSETP.NAN.AND P0, PT, R6, R6, PT ;  /* 0x000000060600722a */ /* 0x000fdc0003f08000 */
[----:B------:R-:W-:Y:S05]  /*0d30*/  @P0 BRA `(.L_x_13) ;  /* 0x0000000000440947 */ /* 0x000fea0003800000 */
[----:B------:R-:W-:-:S14]  /*0d40*/  DSETP.NAN.AND P0, PT, R4, R4, PT ;  /* 0x000000040400722a */ /* 0x000fdc0003f08000 */
[----:B------:R-:W-:Y:S05]  /*0d50*/  @P0 BRA `(.L_x_14) ;  /* 0x0000000000300947 */ /* 0x000fea0003800000 */
[----:B------:R-:W-:Y:S01]  /*0d60*/  ISETP.NE.AND P0, PT, R29, R30, PT ;  /* 0x0000001e1d00720c */ /* 0x000fe20003f05270 */
[----:B------:R-:W-:Y:S02]  /*0d70*/  IMAD.MOV.U32 R10, RZ, RZ, 0x0 ;  /* 0x00000000ff0a7424 */ /* 0x000fe400078e00ff */
[----:B------:R-:W-:-:S10]  /*0d80*/  IMAD.MOV.U32 R11, RZ, RZ, -0x80000 ;  /* 0xfff80000ff0b7424 */ /* 0x000fd400078e00ff */
[----:B------:R-:W-:Y:S05]  /*0d90*/  @!P0 BRA `(.L_x_12) ;  /* 0x0000000000348947 */ /* 0x000fea0003800000 */
[----:B------:R-:W-:Y:S02]  /*0da0*/  ISETP.NE.AND P0, PT, R29, 0x7ff00000, PT ;  /* 0x7ff000001d00780c */ /* 0x000fe40003f05270 */
[----:B------:R-:W-:Y:S02]  /*0db0*/  LOP3.LUT R11, R7, 0x80000000, R5, 0x48, !PT ;  /* 0x80000000070b7812 */ /* 0x000fe400078e4805 */
[----:B------:R-:W-:-:S13]  /*0dc0*/  ISETP.EQ.OR P0, PT, R30, RZ, !P0 ;  /* 0x000000ff1e00720c */ /* 0x000fda0004702670 */
[----:B------:R-:W-:Y:S01]  /*0dd0*/  @P0 LOP3.LUT R2, R11, 0x7ff00000, RZ, 0xfc, !PT ;  /* 0x7ff000000b020812 */ /* 0x000fe200078efcff */
[----:B------:R-:W-:Y:S02]  /*0de0*/  @!P0 IMAD.MOV.U32 R10, RZ, RZ, RZ ;  /* 0x000000ffff0a8224 */ /* 0x000fe400078e00ff */
[----:B------:R-:W-:Y:S02]  /*0df0*/  @P0 IMAD.MOV.U32 R10, RZ, RZ, RZ ;  /* 0x000000ffff0a0224 */ /* 0x000fe400078e00ff */
[----:B------:R-:W-:Y:S01]  /*0e00*/  @P0 IMAD.MOV.U32 R11, RZ, RZ, R2 ;  /* 0x000000ffff0b0224 */ /* 0x000fe200078e0002 */
[----:B------:R-:W-:Y:S06]  /*0e10*/  BRA `(.L_x_12) ;  /* 0x0000000000147947 */ /* 0x000fec0003800000 */
.L_x_14:
[----:B------:R-:W-:Y:S01]  /*0e20*/  LOP3.LUT R11, R5, 0x80000, RZ, 0xfc, !PT ;  /* 0x00080000050b7812 */ /* 0x000fe200078efcff */
[----:B------:R-:W-:Y:S01]  /*0e30*/  IMAD.MOV.U32 R10, RZ, RZ, R4 ;  /* 0x000000ffff0a7224 */ /* 0x000fe200078e0004 */
[----:B------:R-:W-:Y:S06]  /*0e40*/  BRA `(.L_x_12) ;  /* 0x0000000000087947 */ /* 0x000fec0003800000 */
.L_x_13:
[----:B------:R-:W-:Y:S01]  /*0e50*/  LOP3.LUT R11, R7, 0x80000, RZ, 0xfc, !PT ;  /* 0x00080000070b7812 */ /* 0x000fe200078efcff */
[----:B------:R-:W-:-:S07]  /*0e60*/  IMAD.MOV.U32 R10, RZ, RZ, R6 ;  /* 0x000000ffff0a7224 */ /* 0x000fce00078e0006 */
.L_x_12:
[----:B------:R-:W-:Y:S05]  /*0e70*/  BSYNC.RECONVERGENT B2 ;  /* 0x0000000000027941 */ /* 0x000fea0003800200 */
.L_x_10:
[----:B------:R-:W-:Y:S02]  /*0e80*/  IMAD.MOV.U32 R29, RZ, RZ, 0x0 ;  /* 0x00000000ff1d7424 */ /* 0x000fe400078e00ff */
[----:B------:R-:W-:Y:S02]  /*0e90*/  IMAD.MOV.U32 R2, RZ, RZ, R10 ;  /* 0x000000ffff027224 */ /* 0x000fe400078e000a */
[----:B------:R-:W-:Y:S01]  /*0ea0*/  IMAD.MOV.U32 R3, RZ, RZ, R11 ;  /* 0x000000ffff037224 */ /* 0x000fe200078e000b */
[----:B------:R-:W-:Y:S06]  /*0eb0*/  RET.REL.NODEC R28 `(_Z10initKernelPdS_) ;  /* 0xfffffff01c507950 */ /* 0x000fec0003c3ffff */
        .type           $_Z10initKernelPdS_$__internal_trig_reduction_slowpathd,@function
        .size           $_Z10initKernelPdS_$__internal_trig_reduction_slowpathd,(.L_x_24 - $_Z10initKernelPdS_$__internal_trig_reduction_slowpathd)
$_Z10initKernelPdS_$__internal_trig_reduction_slowpathd:
[--C-:B------:R-:W-:Y:S01]  /*0ec0*/  SHF.R.U32.HI R12, RZ, 0x14, R5.reuse ;  /* 0x00000014ff0c7819 */ /* 0x100fe20000011605 */
[----:B------:R-:W-:Y:S02]  /*0ed0*/  IMAD.MOV.U32 R13, RZ, RZ, R4 ;  /* 0x000000ffff0d7224 */ /* 0x000fe400078e0004 */
[----:B------:R-:W-:Y:S01]  /*0ee0*/  IMAD.MOV.U32 R3, RZ, RZ, R5 ;  /* 0x000000ffff037224 */ /* 0x000fe200078e0005 */
[----:B------:R-:W-:Y:S01]  /*0ef0*/  LOP3.LUT R6, R12, 0x7ff, RZ, 0xc0, !PT ;  /* 0x000007ff0c067812 */ /* 0x000fe200078ec0ff */
[----:B------:R-:W-:-:S03]  /*0f00*/  IMAD.MOV.U32 R2, RZ, RZ, RZ ;  /* 0x000000ffff027224 */ /* 0x000fc600078e00ff */
[----:B------:R-:W-:-:S13]  /*0f10*/  ISETP.NE.AND P0, PT, R6, 0x7ff, PT ;  /* 0x000007ff0600780c */ /* 0x000fda0003f05270 */
[----:B------:R-:W-:Y:S05]  /*0f20*/  @!P0 BRA `(.L_x_15) ;  /* 0x00000008004c8947 */ /* 0x000fea0003800000 */
[----:B------:R-:W-:Y:S01]  /*0f30*/  VIADD R2, R6, 0xfffffc00 ;  /* 0xfffffc0006027836 */ /* 0x000fe20000000000 */
[----:B------:R-:W-:Y:S01]  /*0f40*/  BSSY.RECONVERGENT B2, `(.L_x_16) ;  /* 0x0000030000027945 */ /* 0x000fe20003800200 */
[----:B------:R-:W-:Y:S01]  /*0f50*/  IMAD.MOV.U32 R9, RZ, RZ, R5 ;  /* 0x000000ffff097224 */ /* 0x000fe200078e0005 */
[----:B------:R-:W-:Y:S02]  /*0f60*/  CS2R R6, SRZ ;  /* 0x0000000000067805 */ /* 0x000fe4000001ff00 */
[----:B------:R-:W-:Y:S02]  /*0f70*/  SHF.R.U32.HI R15, RZ, 0x6, R2 ;  /* 0x00000006ff0f7819 */ /* 0x000fe40000011602 */
[----:B------:R-:W-:Y:S02]  /*0f80*/  ISETP.GE.U32.AND P0, PT, R2, 0x80, PT ;  /* 0x000000800200780c */ /* 0x000fe40003f06070 */
[C---:B------:R-:W-:Y:S02]  /*0f90*/  IADD3 R10, PT, PT, -R15.reuse, 0x13, RZ ;  /* 0x000000130f0a7810 */ /* 0x040fe40007ffe1ff */
[----:B------:R-:W-:-:S02]  /*0fa0*/  IADD3 R11, PT, PT, -R15, 0xf, RZ ;  /* 0x0000000f0f0b7810 */ /* 0x000fc40007ffe1ff */
[----:B------:R-:W-:-:S04]  /*0fb0*/  SEL R10, R10, 0x12, P0 ;  /* 0x000000120a0a7807 */ /* 0x000fc80000000000 */
[----:B------:R-:W-:-:S13]  /*0fc0*/  ISETP.GE.AND P0, PT, R11, R10, PT ;  /* 0x0000000a0b00720c */ /* 0x000fda0003f06270 */
[----:B------:R-:W-:Y:S05]  /*0fd0*/  @P0 BRA `(.L_x_17) ;  /* 0x0000000000980947 */ /* 0x000fea0003800000 */
[----:B------:R-:W0:Y:S01]  /*0fe0*/  LDC.64 R4, c[0x0][0x358] ;  /* 0x0000d600ff047b82 */ /* 0x000e220000000a00 */
[C---:B------:R-:W-:Y:S01]  /*0ff0*/  SHF.L.U64.HI R27, R13.reuse, 0xb, R3 ;  /* 0x0000000b0d1b7819 */ /* 0x040fe20000010203 */
[----:B------:R-:W-:Y:S01]  /*1000*/  BSSY.RECONVERGENT B3, `(.L_x_18) ;  /* 0x0000022000037945 */ /* 0x000fe20003800200 */
[----:B------:R-:W-:Y:S01]  /*1010*/  IMAD.SHL.U32 R13, R13, 0x800, RZ ;  /* 0x000008000d0d7824 */ /* 0x000fe200078e00ff */
[----:B------:R-:W-:Y:S01]  /*1020*/  IADD3 R14, PT, PT, RZ, -R15, -R10 ;  /* 0x8000000fff0e7210 */ /* 0x000fe20007ffe80a */
[----:B------:R-:W-:Y:S01]  /*1030*/  IMAD.MOV.U32 R26, RZ, RZ, RZ ;  /* 0x000000ffff1a7224 */ /* 0x000fe200078e00ff */
[----:B------:R-:W-:Y:S02]  /*1040*/  CS2R R6, SRZ ;  /* 0x0000000000067805 */ /* 0x000fe4000001ff00 */
[----:B------:R-:W-:-:S07]  /*1050*/  LOP3.LUT R27, R27, 0x80000000, RZ, 0xfc, !PT ;  /* 0x800000001b1b7812 */ /* 0x000fce00078efcff */
.L_x_19:
[----:B------:R-:W1:Y:S01]  /*1060*/  LDC.64 R2, c[0x4][RZ] ;  /* 0x01000000ff027b82 */ /* 0x000e620000000a00 */
[----:B0-----:R-:W-:Y:S02]  /*1070*/  R2UR UR4, R4 ;  /* 0x00000000040472ca */ /* 0x001fe400000e0000 */
[----:B------:R-:W-:Y:S01]  /*1080*/  R2UR UR5, R5 ;  /* 0x00000000050572ca */ /* 0x000fe200000e0000 */
[----:B-1----:R-:W-:-:S12]  /*1090*/  IMAD.WIDE R2, R11, 0x8, R2 ;  /* 0x000000080b027825 */ /* 0x002fd800078e0202 */
[----:B------:R-:W2:Y:S01]  /*10a0*/  LDG.E.64.CONSTANT R2, desc[UR4][R2.64] ;  /* 0x0000000402027981 */ /* 0x000ea2000c1e9b00 */
[----:B------:R-:W-:Y:S02]  /*10b0*/  VIADD R14, R14, 0x1 ;  /* 0x000000010e0e7836 */ /* 0x000fe40000000000 */
[----:B------:R-:W-:Y:S02]  /*10c0*/  VIADD R11, R11, 0x1 ;  /* 0x000000010b0b7836 */ /* 0x000fe40000000000 */
[----:B--2---:R-:W-:-:S04]  /*10d0*/  IMAD.WIDE.U32 R6, P2, R2, R13, R6 ;  /* 0x0000000d02067225 */ /* 0x004fc80007840006 */
[----:B------:R-:W-:Y:S02]  /*10e0*/  IMAD R29, R2, R27, RZ ;  /* 0x0000001b021d7224 */ /* 0x000fe400078e02ff */
[CC--:B------:R-:W-:Y:S02]  /*10f0*/  IMAD R28, R3.reuse, R13.reuse, RZ ;  /* 0x0000000d031c7224 */ /* 0x0c0fe400078e02ff */
[----:B------:R-:W-:Y:S01]  /*1100*/  IMAD.HI.U32 R31, R3, R13, RZ ;  /* 0x0000000d031f7227 */ /* 0x000fe200078e00ff */
[----:B------:R-:W-:-:S03]  /*1110*/  IADD3 R7, P0, PT, R29, R7, RZ ;  /* 0x000000071d077210 */ /* 0x000fc60007f1e0ff */
[----:B------:R-:W-:Y:S01]  /*1120*/  IMAD R29, R26, 0x8, R1 ;  /* 0x000000081a1d7824 */ /* 0x000fe200078e0201 */
[----:B------:R-:W-:Y:S01]  /*1130*/  IADD3 R7, P1, PT, R28, R7, RZ ;  /* 0x000000071c077210 */ /* 0x000fe20007f3e0ff */
[----:B------:R-:W-:-:S04]  /*1140*/  IMAD.HI.U32 R28, R2, R27, RZ ;  /* 0x0000001b021c7227 */ /* 0x000fc800078e00ff */
[----:B------:R-:W-:Y:S01]  /*1150*/  IMAD.X R2, RZ, RZ, R28, P2 ;  /* 0x000000ffff027224 */ /* 0x000fe200010e061c */
[----:B------:R0:W-:Y:S01]  /*1160*/  STL.64 [R29], R6 ;  /* 0x000000061d007387 */ /* 0x0001e20000100a00 */
[----:B------:R-:W-:-:S03]  /*1170*/  IMAD.HI.U32 R28, R3, R27, RZ ;  /* 0x0000001b031c7227 */ /* 0x000fc600078e00ff */
[----:B------:R-:W-:Y:S01]  /*1180*/  IADD3.X R2, P0, PT, R31, R2, RZ, P0, !PT ;  /* 0x000000021f027210 */ /* 0x000fe2000071e4ff */
[----:B------:R-:W-:Y:S02]  /*1190*/  IMAD R3, R3, R27, RZ ;  /* 0x0000001b03037224 */ /* 0x000fe400078e02ff */
[----:B------:R-:W-:-:S03]  /*11a0*/  VIADD R26, R26, 0x1 ;  /* 0x000000011a1a7836 */ /* 0x000fc60000000000 */
[----:B------:R-:W-:Y:S01]  /*11b0*/  IADD3.X R3, P1, PT, R3, R2, RZ, P1, !PT ;  /* 0x0000000203037210 */ /* 0x000fe20000f3e4ff */
[----:B------:R-:W-:Y:S01]  /*11c0*/  IMAD.X R2, RZ, RZ, R28, P0 ;  /* 0x000000ffff027224 */ /* 0x000fe200000e061c */
[----:B------:R-:W-:-:S03]  /*11d0*/  ISETP.NE.AND P0, PT, R14, -0xf, PT ;  /* 0xfffffff10e00780c */ /* 0x000fc60003f05270 */
[----:B------:R-:W-:Y:S02]  /*11e0*/  IMAD.X R2, RZ, RZ, R2, P1 ;  /* 0x000000ffff027224 */ /* 0x000fe400008e0602 */
[----:B0-----:R-:W-:Y:S02]  /*11f0*/  IMAD.MOV.U32 R6, RZ, RZ, R3 ;  /* 0x000000ffff067224 */ /* 0x001fe400078e0003 */
[----:B------:R-:W-:-:S06]  /*1200*/  IMAD.MOV.U32 R7, RZ, RZ, R2 ;  /* 0x000000ffff077224 */ /* 0x000fcc00078e0002 */
[----:B------:R-:W-:Y:S05]  /*1210*/  @P0 BRA `(.L_x_19) ;  /* 0xfffffffc00900947 */ /* 0x000fea000383ffff */
[----:B------:R-:W-:Y:S05]  /*1220*/  BSYNC.RECONVERGENT B3 ;  /* 0x0000000000037941 */ /* 0x000fea0003800200 */
.L_x_18:
[----:B------:R-:W-:-:S07]  /*1230*/  IMAD.MOV.U32 R11, RZ, RZ, R10 ;  /* 0x000000ffff0b7224 */ /* 0x000fce00078e000a */
.L_x_17:
[----:B------:R-:W-:Y:S05]  /*1240*/  BSYNC.RECONVERGENT B2 ;  /* 0x0000000000027941 */ /* 0x000fea0003800200 */
.L_x_16:
[----:B------:R-:W-:Y:S01]  /*1250*/  LOP3.LUT P0, R33, R12, 0x3f, RZ, 0xc0, !PT ;  /* 0x0000003f0c217812 */ /* 0x000fe2000780c0ff */
[----:B------:R-:W-:-:S04]  /*1260*/  IMAD.IADD R2, R15, 0x1, R11 ;  /* 0x000000010f027824 */ /* 0x000fc800078e020b */
[----:B------:R-:W-:-:S05]  /*1270*/  IMAD.U32 R31, R2, 0x8, R1 ;  /* 0x00000008021f7824 */ /* 0x000fca00078e0001 */
[----:B------:R0:W-:Y:S04]  /*1280*/  STL.64 [R31+-0x78], R6 ;  /* 0xffff88061f007387 */ /* 0x0001e80000100a00 */
[----:B------:R-:W2:Y:S04]  /*1290*/  @P0 LDL.64 R12, [R1+0x8] ;  /* 0x00000800010c0983 */ /* 0x000ea80000100a00 */
[----:B------:R-:W3:Y:S04]  /*12a0*/  LDL.64 R4, [R1+0x10] ;  /* 0x0000100001047983 */ /* 0x000ee80000100a00 */
[----:B------:R-:W4:Y:S01]  /*12b0*/  LDL.64 R2, [R1+0x18] ;  /* 0x0000180001027983 */ /* 0x000f220000100a00 */
[----:B------:R-:W-:Y:S01]  /*12c0*/  @P0 LOP3.LUT R10, R33, 0x3f, RZ, 0x3c, !PT ;  /* 0x0000003f210a0812 */ /* 0x000fe200078e3cff */
[----:B------:R-:W-:Y:S01]  /*12d0*/  BSSY.RECONVERGENT B2, `(.L_x_20) ;  /* 0x0000034000027945 */ /* 0x000fe20003800200 */
[----:B--2---:R-:W-:-:S02]  /*12e0*/  @P0 SHF.R.U64 R11, R12, 0x1, R13 ;  /* 0x000000010c0b0819 */ /* 0x004fc4000000120d */
[----:B------:R-:W-:Y:S02]  /*12f0*/  @P0 SHF.R.U32.HI R13, RZ, 0x1, R13 ;  /* 0x00000001ff0d0819 */ /* 0x000fe4000001160d */
[--C-:B---3--:R-:W-:Y:S02]  /*1300*/  @P0 SHF.R.U32.HI R29, RZ, 0x1, R5.reuse ;  /* 0x00000001ff1d0819 */ /* 0x108fe40000011605 */
[C---:B------:R-:W-:Y:S02]  /*1310*/  @P0 SHF.R.U64 R27, R4.reuse, 0x1, R5 ;  /* 0x00000001041b0819 */ /* 0x040fe40000001205 */
[CC--:B------:R-:W-:Y:S02]  /*1320*/  @P0 SHF.L.U32 R15, R4.reuse, R33.reuse, RZ ;  /* 0x00000021040f0219 */ /* 0x0c0fe400000006ff */
[----:B0-----:R-:W-:Y:S02]  /*1330*/  @P0 SHF.R.U64 R6, R11, R10, R13 ;  /* 0x0000000a0b060219 */ /* 0x001fe4000000120d */
[----:B------:R-:W-:-:S02]  /*1340*/  @P0 SHF.L.U64.HI R12, R4, R33, R5 ;  /* 0x00000021040c0219 */ /* 0x000fc40000010205 */
[-C--:B------:R-:W-:Y:S02]  /*1350*/  @P0 SHF.R.U32.HI R7, RZ, R10.reuse, R13 ;  /* 0x0000000aff070219 */ /* 0x080fe4000001160d */
[----:B----4-:R-:W-:Y:S02]  /*1360*/  @P0 SHF.L.U32 R11, R2, R33, RZ ;  /* 0x00000021020b0219 */ /* 0x010fe400000006ff */
[----:B------:R-:W-:Y:S02]  /*1370*/  @P0 SHF.R.U64 R14, R27, R10, R29 ;  /* 0x0000000a1b0e0219 */ /* 0x000fe4000000121d */
[----:B------:R-:W-:Y:S02]  /*1380*/  @P0 LOP3.LUT R4, R15, R6, RZ, 0xfc, !PT ;  /* 0x000000060f040212 */ /* 0x000fe400078efcff */
[----:B------:R-:W-:Y:S02]  /*1390*/  @P0 LOP3.LUT R5, R12, R7, RZ, 0xfc, !PT ;  /* 0x000000070c050212 */ /* 0x000fe400078efcff */
[----:B------:R-:W-:-:S02]  /*13a0*/  @P0 SHF.L.U64.HI R7, R2, R33, R3 ;  /* 0x0000002102070219 */ /* 0x000fc40000010203 */
[----:B------:R-:W-:Y:S01]  /*13b0*/  @P0 LOP3.LUT R2, R11, R14, RZ, 0xfc, !PT ;  /* 0x0000000e0b020212 */ /* 0x000fe200078efcff */
[C---:B------:R-:W-:Y:S01]  /*13c0*/  IMAD.SHL.U32 R11, R4.reuse, 0x4, RZ ;  /* 0x00000004040b7824 */ /* 0x040fe200078e00ff */
[----:B------:R-:W-:Y:S02]  /*13d0*/  @P0 SHF.R.U32.HI R10, RZ, R10, R29 ;  /* 0x0000000aff0a0219 */ /* 0x000fe4000001161d */
[----:B------:R-:W-:Y:S02]  /*13e0*/  SHF.L.U64.HI R15, R4, 0x2, R5 ;  /* 0x00000002040f7819 */ /* 0x000fe40000010205 */
[----:B------:R-:W-:Y:S02]  /*13f0*/  @P0 LOP3.LUT R3, R7, R10, RZ, 0xfc, !PT ;  /* 0x0000000a07030212 */ /* 0x000fe400078efcff */
[----:B------:R-:W-:Y:S02]  /*1400*/  SHF.L.W.U32.HI R5, R5, 0x2, R2 ;  /* 0x0000000205057819 */ /* 0x000fe40000010e02 */
[----:B------:R-:W-:-:S02]  /*1410*/  IADD3 RZ, P0, PT, RZ, -R11, RZ ;  /* 0x8000000bffff7210 */ /* 0x000fc40007f1e0ff */
[----:B------:R-:W-:Y:S02]  /*1420*/  LOP3.LUT R4, RZ, R15, RZ, 0x33, !PT ;  /* 0x0000000fff047212 */ /* 0x000fe400078e33ff */
[----:B------:R-:W-:Y:S02]  /*1430*/  SHF.L.W.U32.HI R2, R2, 0x2, R3 ;  /* 0x0000000202027819 */ /* 0x000fe40000010e03 */
[----:B------:R-:W-:Y:S02]  /*1440*/  LOP3.LUT R6, RZ, R5, RZ, 0x33, !PT ;  /* 0x00000005ff067212 */ /* 0x000fe400078e33ff */
[----:B------:R-:W-:Y:S02]  /*1450*/  IADD3.X R4, P0, PT, RZ, R4, RZ, P0, !PT ;  /* 0x00000004ff047210 */ /* 0x000fe4000071e4ff */
[----:B------:R-:W-:Y:S02]  /*1460*/  LOP3.LUT R7, RZ, R2, RZ, 0x33, !PT ;  /* 0x00000002ff077212 */ /* 0x000fe400078e33ff */
[----:B------:R-:W-:-:S02]  /*1470*/  IADD3.X R6, P1, PT, RZ, R6, RZ, P0, !PT ;  /* 0x00000006ff067210 */ /* 0x000fc4000073e4ff */
[----:B------:R-:W-:-:S03]  /*1480*/  ISETP.GT.U32.AND P2, PT, R5, -0x1, PT ;  /* 0xffffffff0500780c */ /* 0x000fc60003f44070 */
[----:B------:R-:W-:Y:S01]  /*1490*/  IMAD.X R7, RZ, RZ, R7, P1 ;  /* 0x000000ffff077224 */ /* 0x000fe200008e0607 */
[----:B------:R-:W-:-:S04]  /*14a0*/  ISETP.GT.AND.EX P0, PT, R2, -0x1, PT, P2 ;  /* 0xffffffff0200780c */ /* 0x000fc80003f04320 */
[----:B------:R-:W-:Y:S02]  /*14b0*/  SEL R7, R2, R7, P0 ;  /* 0x0000000702077207 */ /* 0x000fe40000000000 */
[----:B------:R-:W-:Y:S02]  /*14c0*/  SEL R13, R5, R6, P0 ;  /* 0x00000006050d7207 */ /* 0x000fe40000000000 */
[----:B------:R-:W-:Y:S02]  /*14d0*/  ISETP.NE.U32.AND P1, PT, R7, RZ, PT ;  /* 0x000000ff0700720c */ /* 0x000fe40003f25070 */
[----:B------:R-:W-:Y:S02]  /*14e0*/  SEL R12, R15, R4, P0 ;  /* 0x000000040f0c7207 */ /* 0x000fe40000000000 */
[----:B------:R-:W-:Y:S01]  /*14f0*/  SEL R5, R13, R7, !P1 ;  /* 0x000000070d057207 */ /* 0x000fe20004800000 */
[----:B------:R-:W-:-:S05]  /*1500*/  @!P0 IMAD.MOV R11, RZ, RZ, -R11 ;  /* 0x000000ffff0b8224 */ /* 0x000fca00078e0a0b */
[----:B------:R-:W0:Y:S02]  /*1510*/  FLO.U32 R5, R5 ;  /* 0x0000000500057300 */ /* 0x000e2400000e0000 */
[C---:B0-----:R-:W-:Y:S02]  /*1520*/  IADD3 R10, PT, PT, -R5.reuse, 0x1f, RZ ;  /* 0x0000001f050a7810 */ /* 0x041fe40007ffe1ff */
[----:B------:R-:W-:-:S03]  /*1530*/  IADD3 R6, PT, PT, -R5, 0x3f, RZ ;  /* 0x0000003f05067810 */ /* 0x000fc60007ffe1ff */
[----:B------:R-:W-:-:S05]  /*1540*/  @P1 IMAD.MOV R6, RZ, RZ, R10 ;  /* 0x000000ffff061224 */ /* 0x000fca00078e020a */
[----:B------:R-:W-:-:S13]  /*1550*/  ISETP.NE.AND P1, PT, R6, RZ, PT ;  /* 0x000000ff0600720c */ /* 0x000fda0003f25270 */
[----:B------:R-:W-:Y:S05]  /*1560*/  @!P1 BRA `(.L_x_21) ;  /* 0x0000000000289947 */ /* 0x000fea0003800000 */
[C---:B------:R-:W-:Y:S02]  /*1570*/  LOP3.LUT R4, R6.reuse, 0x3f, RZ, 0xc0, !PT ;  /* 0x0000003f06047812 */ /* 0x040fe400078ec0ff */
[--C-:B------:R-:W-:Y:S02]  /*1580*/  SHF.R.U64 R10, R11, 0x1, R12.reuse ;  /* 0x000000010b0a7819 */ /* 0x100fe4000000120c */
[----:B------:R-:W-:Y:S02]  /*1590*/  SHF.R.U32.HI R12, RZ, 0x1, R12 ;  /* 0x00000001ff0c7819 */ /* 0x000fe4000001160c */
[----:B------:R-:W-:Y:S02]  /*15a0*/  LOP3.LUT R5, R6, 0x3f, RZ, 0xc, !PT ;  /* 0x0000003f06057812 */ /* 0x000fe400078e0cff */
[CC--:B------:R-:W-:Y:S02]  /*15b0*/  SHF.L.U64.HI R14, R13.reuse, R4.reuse, R7 ;  /* 0x000000040d0e7219 */ /* 0x0c0fe40000010207 */
[----:B------:R-:W-:-:S02]  /*15c0*/  SHF.L.U32 R7, R13, R4, RZ ;  /* 0x000000040d077219 */ /* 0x000fc400000006ff */
[-CC-:B------:R-:W-:Y:S02]  /*15d0*/  SHF.R.U64 R4, R10, R5.reuse, R12.reuse ;  /* 0x000000050a047219 */ /* 0x180fe4000000120c */
[----:B------:R-:W-:Y:S02]  /*15e0*/  SHF.R.U32.HI R5, RZ, R5, R12 ;  /* 0x00000005ff057219 */ /* 0x000fe4000001160c */
[----:B------:R-:W-:Y:S02]  /*15f0*/  LOP3.LUT R13, R7, R4, RZ, 0xfc, !PT ;  /* 0x00000004070d7212 */ /* 0x000fe400078efcff */
[----:B------:R-:W-:-:S07]  /*1600*/  LOP3.LUT R7, R14, R5, RZ, 0xfc, !PT ;  /* 0x000000050e077212 */ /* 0x000fce00078efcff */
.L_x_21:
[----:B------:R-:W-:Y:S05]  /*1610*/  BSYNC.RECONVERGENT B2 ;  /* 0x0000000000027941 */ /* 0x000fea0003800200 */
.L_x_20:
[----:B------:R-:W-:-:S04]  /*1620*/  IMAD.WIDE.U32 R10, R13, 0x2168c235, RZ ;  /* 0x2168c2350d0a7825 */ /* 0x000fc800078e00ff */
[----:B------:R-:W-:Y:S01]  /*1630*/  IMAD.MOV.U32 R4, RZ, RZ, R11 ;  /* 0x000000ffff047224 */ /* 0x000fe200078e000b */
[----:B------:R-:W-:Y:S01]  /*1640*/  IADD3 RZ, P1, PT, R10, R10, RZ ;  /* 0x0000000a0aff7210 */ /* 0x000fe20007f3e0ff */
[----:B------:R-:W-:Y:S02]  /*1650*/  IMAD.MOV.U32 R5, RZ, RZ, RZ ;  /* 0x000000ffff057224 */ /* 0x000fe400078e00ff */
[----:B------:R-:W-:-:S04]  /*1660*/  IMAD.HI.U32 R11, R7, -0x36f0255e, RZ ;  /* 0xc90fdaa2070b7827 */ /* 0x000fc800078e00ff */
[----:B------:R-:W-:-:S04]  /*1670*/  IMAD.WIDE.U32 R4, R13, -0x36f0255e, R4 ;  /* 0xc90fdaa20d047825 */ /* 0x000fc800078e0004 */
[C---:B------:R-:W-:Y:S02]  /*1680*/  IMAD R13, R7.reuse, -0x36f0255e, RZ ;  /* 0xc90fdaa2070d7824 */ /* 0x040fe400078e02ff */
[----:B------:R-:W-:-:S04]  /*1690*/  IMAD.WIDE.U32 R4, P2, R7, 0x2168c235, R4 ;  /* 0x2168c23507047825 */ /* 0x000fc80007840004 */
[----:B------:R-:W-:Y:S01]  /*16a0*/  IMAD.X R7, RZ, RZ, R11, P2 ;  /* 0x000000ffff077224 */ /* 0x000fe200010e060b */
[----:B------:R-:W-:Y:S02]  /*16b0*/  IADD3 R5, P2, PT, R13, R5, RZ ;  /* 0x000000050d057210 */ /* 0x000fe40007f5e0ff */
[----:B------:R-:W-:Y:S02]  /*16c0*/  IADD3.X RZ, P1, PT, R4, R4, RZ, P1, !PT ;  /* 0x0000000404ff7210 */ /* 0x000fe40000f3e4ff */
[C---:B------:R-:W-:Y:S01]  /*16d0*/  ISETP.GT.U32.AND P3, PT, R5.reuse, RZ, PT ;  /* 0x000000ff0500720c */ /* 0x040fe20003f64070 */
[----:B------:R-:W-:Y:S01]  /*16e0*/  IMAD.X R7, RZ, RZ, R7, P2 ;  /* 0x000000ffff077224 */ /* 0x000fe200010e0607 */
[----:B------:R-:W-:-:S04]  /*16f0*/  IADD3.X R4, P2, PT, R5, R5, RZ, P1, !PT ;  /* 0x0000000505047210 */ /* 0x000fc80000f5e4ff */
[C---:B------:R-:W-:Y:S01]  /*1700*/  ISETP.GT.AND.EX P1, PT, R7.reuse, RZ, PT, P3 ;  /* 0x000000ff0700720c */ /* 0x040fe20003f24330 */
[----:B------:R-:W-:-:S03]  /*1710*/  IMAD.X R10, R7, 0x1, R7, P2 ;  /* 0x00000001070a7824 */ /* 0x000fc600010e0607 */
[----:B------:R-:W-:Y:S02]  /*1720*/  SEL R5, R4, R5, P1 ;  /* 0x0000000504057207 */ /* 0x000fe40000800000 */
[----:B------:R-:W-:Y:S02]  /*1730*/  SEL R10, R10, R7, P1 ;  /* 0x000000070a0a7207 */ /* 0x000fe40000800000 */
[----:B------:R-:W-:Y:S02]  /*1740*/  IADD3 R5, P2, PT, R5, 0x1, RZ ;  /* 0x0000000105057810 */ /* 0x000fe40007f5e0ff */
[----:B------:R-:W-:Y:S02]  /*1750*/  SEL R7, RZ, 0xffffffff, !P1 ;  /* 0xffffffffff077807 */ /* 0x000fe40004800000 */
[----:B------:R-:W-:Y:S01]  /*1760*/  LOP3.LUT P1, R9, R9, 0x80000000, RZ, 0xc0, !PT ;  /* 0x8000000009097812 */ /* 0x000fe2000782c0ff */
[----:B------:R-:W-:Y:S02]  /*1770*/  IMAD.X R10, RZ, RZ, R10, P2 ;  /* 0x000000ffff0a7224 */ /* 0x000fe400010e060a */
[----:B------:R-:W-:Y:S01]  /*1780*/  IMAD.IADD R4, R7, 0x1, -R6 ;  /* 0x0000000107047824 */ /* 0x000fe200078e0a06 */
[----:B------:R-:W-:-:S02]  /*1790*/  SHF.R.U32.HI R7, RZ, 0x1e, R3 ;  /* 0x0000001eff077819 */ /* 0x000fc40000011603 */
[----:B------:R-:W-:Y:S01]  /*17a0*/  SHF.R.U64 R5, R5, 0xa, R10 ;  /* 0x0000000a05057819 */ /* 0x000fe2000000120a */
[----:B------:R-:W-:Y:S01]  /*17b0*/  IMAD.SHL.U32 R4, R4, 0x100000, RZ ;  /* 0x0010000004047824 */ /* 0x000fe200078e00ff */
[----:B------:R-:W-:Y:S02]  /*17c0*/  LEA.HI R2, R2, R7, RZ, 0x1 ;  /* 0x0000000702027211 */ /* 0x000fe400078f08ff */
[----:B------:R-:W-:Y:S02]  /*17d0*/  IADD3 R5, P2, PT, R5, 0x1, RZ ;  /* 0x0000000105057810 */ /* 0x000fe40007f5e0ff */
[----:B------:R-:W-:Y:S01]  /*17e0*/  @!P0 LOP3.LUT R9, R9, 0x80000000, RZ, 0x3c, !PT ;  /* 0x8000000009098812 */ /* 0x000fe200078e3cff */
[----:B------:R-:W-:Y:S01]  /*17f0*/  @P1 IMAD.MOV R2, RZ, RZ, -R2 ;  /* 0x000000ffff021224 */ /* 0x000fe200078e0a02 */
[----:B------:R-:W-:-:S04]  /*1800*/  LEA.HI.X R10, R10, RZ, RZ, 0x16, P2 ;  /* 0x000000ff0a0a7211 */ /* 0x000fc800010fb4ff */
[--C-:B------:R-:W-:Y:S02]  /*1810*/  SHF.R.U64 R5, R5, 0x1, R10.reuse ;  /* 0x0000000105057819 */ /* 0x100fe4000000120a */
[----:B------:R-:W-:Y:S02]  /*1820*/  SHF.R.U32.HI R3, RZ, 0x1, R10 ;  /* 0x00000001ff037819 */ /* 0x000fe4000001160a */
[----:B------:R-:W-:-:S04]  /*1830*/  IADD3 R13, P2, P3, RZ, RZ, R5 ;  /* 0x000000ffff0d7210 */ /* 0x000fc80007b5e005 */
[----:B------:R-:W-:-:S04]  /*1840*/  IADD3.X R4, PT, PT, R4, 0x3fe00000, R3, P2, P3 ;  /* 0x3fe0000004047810 */ /* 0x000fc800017e6403 */
[----:B------:R-:W-:-:S07]  /*1850*/  LOP3.LUT R3, R4, R9, RZ, 0xfc, !PT ;  /* 0x0000000904037212 */ /* 0x000fce00078efcff */
.L_x_15:
[----:B------:R-:W-:Y:S02]  /*1860*/  IMAD.MOV.U32 R9, RZ, RZ, 0x0 ;  /* 0x00000000ff097424 */ /* 0x000fe400078e00ff */
[----:B------:R-:W-:Y:S02]  /*1870*/  IMAD.MOV.U32 R30, RZ, RZ, R2 ;  /* 0x000000ffff1e7224 */ /* 0x000fe400078e0002 */
[----:B------:R-:W-:Y:S01]  /*1880*/  IMAD.MOV.U32 R2, RZ, RZ, R13 ;  /* 0x000000ffff027224 */ /* 0x000fe200078e000d */
[----:B------:R-:W-:Y:S06]  /*1890*/  RET.REL.NODEC R8 `(_Z10initKernelPdS_) ;  /* 0xffffffe408d87950 */ /* 0x000fec0003c3ffff */
.L_x_22:
[----:B------:R-:W-:-:S00]  /*18a0*/  BRA `(.L_x_22) ;  /* 0xfffffffc00fc7947 */ /* 0x000fc0000383ffff */
[----:B------:R-:W-:-:S00]  /*18b0*/  NOP ;  /* 0x0000000000007918 */ /* 0x000fc00000000000 */
        /* <DEDUP_REMOVED lines=12> */
.L_x_24:


//--------------------- .nv.global.init           --------------------------
	.section	.nv.global.init,"aw",@progbits
	.align	16
.nv.global.init:
	.type		__cudart_sin_cos_coeffs,@object
	.size		__cudart_sin_cos_coeffs,(__cudart_i2opi_d - __cudart_sin_cos_coeffs)
__cudart_sin_cos_coeffs:
        /*0000*/ 	.byte	0x46, 0xd2, 0xb0, 0x2c, 0xf1, 0xe5, 0x5a, 0xbe, 0x92, 0xe3, 0xac, 0x69, 0xe3, 0x1d, 0xc7, 0x3e
        /*0010*/ 	.byte	0xa1, 0x62, 0xdb, 0x19, 0xa0, 0x01, 0x2a, 0xbf, 0x18, 0x08, 0x11, 0x11, 0x11, 0x11, 0x81, 0x3f
        /*0020*/ 	.byte	0x54, 0x55, 0x55, 0x55, 0x55, 0x55, 0xc5, 0xbf, 0x00, 0x00, 0x00, 0x00, 0x00, 0x00, 0x00, 0x00
        /*0030*/ 	.byte	0x00, 0x00, 0x00, 0x00, 0x00, 0x00, 0x00, 0x00, 0x64, 0x81, 0xfd, 0x20, 0x83, 0xff, 0xa8, 0xbd
        /*0040*/ 	.byte	0x28, 0x85, 0xef, 0xc1, 0xa7, 0xee, 0x21, 0x3e, 0xd9, 0xe6, 0x06, 0x8e, 0x4f, 0x7e, 0x92, 0xbe
        /*0050*/ 	.byte	0xe9, 0xbc, 0xdd, 0x19, 0xa0, 0x01, 0xfa, 0x3e, 0x47, 0x5d, 0xc1, 0x16, 0x6c, 0xc1, 0x56, 0xbf
        /*0060*/ 	.byte	0x51, 0x55, 0x55, 0x55, 0x55, 0x55, 0xa5, 0x3f, 0x00, 0x00, 0x00, 0x00, 0x00, 0x00, 0xe0, 0xbf
        /*0070*/ 	.byte	0x00, 0x00, 0x00, 0x00, 0x00, 0x00, 0xf0, 0x3f, 0x00, 0x00, 0x00, 0x00, 0x00, 0x00, 0x00, 0x00
	.type		__cudart_i2opi_d,@object
	.size		__cudart_i2opi_d,(.L_0 - __cudart_i2opi_d)
__cudart_i2opi_d:
        /* <DEDUP_REMOVED lines=9> */
.L_0:


//--------------------- .nv.shared.reserved.0     --------------------------
	.section	.nv.shared.reserved.0,"aw",@nobits
	.weak		__nv_reservedSMEM_offset_0_alias
	.size		__nv_reservedSMEM_offset_0_alias, 0, 64
	.other		__nv_reservedSMEM_offset_0_alias,@"STO_CUDA_RESERVED_SHARED STV_DEFAULT"
__nv_reservedSMEM_offset_0_alias:
	.zero		0
	.zero		64


//--------------------- .nv.constant0._Z10initKernelPdS_ --------------------------
	.section	.nv.constant0._Z10initKernelPdS_,"a",@progbits
	.sectionflags	@""
	.align	4
.nv.constant0._Z10initKernelPdS_:
	.zero		912


//--------------------- SYMBOLS --------------------------

	.type		.nv.reservedSmem.offset0,@object
	.size		.nv.reservedSmem.offset0,0x4
